//
// Generated by NVIDIA NVVM Compiler
//
// Compiler Build ID: CL-36424714
// Cuda compilation tools, release 13.0, V13.0.88
// Based on NVVM 20.0.0
//

.version 9.0
.target sm_100
.address_size 64

	// .globl	devstop_batch_grouped_f32
.extern .shared .align 16 .b8 smem[];
.extern .shared .align 16 .b8 smem_uc[];

.visible .entry devstop_batch_grouped_f32(
	.param .u64 .ptr .align 1 devstop_batch_grouped_f32_param_0,
	.param .u64 .ptr .align 1 devstop_batch_grouped_f32_param_1,
	.param .u64 .ptr .align 1 devstop_batch_grouped_f32_param_2,
	.param .u64 .ptr .align 1 devstop_batch_grouped_f32_param_3,
	.param .u64 .ptr .align 1 devstop_batch_grouped_f32_param_4,
	.param .u32 devstop_batch_grouped_f32_param_5,
	.param .u32 devstop_batch_grouped_f32_param_6,
	.param .u32 devstop_batch_grouped_f32_param_7,
	.param .u64 .ptr .align 1 devstop_batch_grouped_f32_param_8,
	.param .u32 devstop_batch_grouped_f32_param_9,
	.param .u32 devstop_batch_grouped_f32_param_10,
	.param .u32 devstop_batch_grouped_f32_param_11,
	.param .u64 .ptr .align 1 devstop_batch_grouped_f32_param_12
)
{
	.reg .pred 	%p<51>;
	.reg .b32 	%r<201>;
	.reg .b32 	%f<48>;
	.reg .b64 	%rd<47>;
	.reg .b64 	%fd<29>;

	ld.param.u64 	%rd7, [devstop_batch_grouped_f32_param_0];
	ld.param.u64 	%rd8, [devstop_batch_grouped_f32_param_1];
	ld.param.u64 	%rd10, [devstop_batch_grouped_f32_param_2];
	ld.param.u64 	%rd11, [devstop_batch_grouped_f32_param_3];
	ld.param.u64 	%rd12, [devstop_batch_grouped_f32_param_4];
	ld.param.u32 	%r73, [devstop_batch_grouped_f32_param_5];
	ld.param.u32 	%r74, [devstop_batch_grouped_f32_param_6];
	ld.param.u32 	%r75, [devstop_batch_grouped_f32_param_7];
	ld.param.u64 	%rd9, [devstop_batch_grouped_f32_param_8];
	ld.param.u32 	%r78, [devstop_batch_grouped_f32_param_9];
	ld.param.u32 	%r76, [devstop_batch_grouped_f32_param_10];
	ld.param.u32 	%r77, [devstop_batch_grouped_f32_param_11];
	ld.param.u64 	%rd13, [devstop_batch_grouped_f32_param_12];
	cvta.to.global.u64 	%rd1, %rd13;
	cvta.to.global.u64 	%rd2, %rd11;
	cvta.to.global.u64 	%rd3, %rd10;
	cvta.to.global.u64 	%rd4, %rd12;
	mov.u32 	%r1, %ctaid.x;
	setp.ge.s32 	%p1, %r1, %r78;
	setp.lt.s32 	%p2, %r75, 1;
	or.pred  	%p3, %p2, %p1;
	@%p3 bra 	$L__BB0_56;
	shl.b32 	%r79, %r75, 1;
	add.s32 	%r2, %r79, %r74;
	add.s32 	%r80, %r77, %r1;
	mul.lo.s32 	%r3, %r80, %r73;
	mov.u32 	%r4, %tid.x;
	setp.ge.s32 	%p4, %r4, %r73;
	@%p4 bra 	$L__BB0_4;
	mov.u32 	%r5, %ntid.x;
	mov.u32 	%r169, %r4;
$L__BB0_3:
	add.s32 	%r81, %r169, %r3;
	mul.wide.s32 	%rd14, %r81, 4;
	add.s64 	%rd15, %rd1, %rd14;
	mov.b32 	%r82, 2147483647;
	st.global.u32 	[%rd15], %r82;
	add.s32 	%r169, %r169, %r5;
	setp.lt.s32 	%p5, %r169, %r73;
	@%p5 bra 	$L__BB0_3;
$L__BB0_4:
	bar.sync 	0;
	setp.ne.s32 	%p6, %r4, 0;
	setp.gt.s32 	%p7, %r2, %r73;
	or.pred  	%p8, %p6, %p7;
	@%p8 bra 	$L__BB0_56;
	and.b32  	%r8, %r75, 7;
	setp.lt.u32 	%p9, %r75, 8;
	mov.b32 	%r173, 0;
	@%p9 bra 	$L__BB0_8;
	and.b32  	%r173, %r75, 2147483640;
	neg.s32 	%r171, %r173;
	mov.u32 	%r85, smem;
	add.s32 	%r170, %r85, 16;
	shl.b32 	%r11, %r75, 2;
$L__BB0_7:
	.pragma "nounroll";
	add.s32 	%r86, %r170, %r11;
	mov.b32 	%r87, 0;
	st.shared.u32 	[%r86+-16], %r87;
	st.shared.u32 	[%r86+-12], %r87;
	st.shared.u32 	[%r86+-8], %r87;
	mov.f32 	%f16, 0f7FFFFFFF;
	st.shared.v4.f32 	[%r170+-16], {%f16, %f16, %f16, %f16};
	st.shared.u32 	[%r86+-4], %r87;
	st.shared.u32 	[%r86], %r87;
	st.shared.u32 	[%r86+4], %r87;
	st.shared.u32 	[%r86+8], %r87;
	st.shared.v4.f32 	[%r170], {%f16, %f16, %f16, %f16};
	st.shared.u32 	[%r86+12], %r87;
	add.s32 	%r171, %r171, 8;
	add.s32 	%r170, %r170, 32;
	setp.ne.s32 	%p10, %r171, 0;
	@%p10 bra 	$L__BB0_7;
$L__BB0_8:
	shl.b32 	%r88, %r75, 2;
	mov.u32 	%r89, smem;
	add.s32 	%r17, %r89, %r88;
	setp.eq.s32 	%p11, %r8, 0;
	@%p11 bra 	$L__BB0_16;
	and.b32  	%r18, %r75, 3;
	setp.lt.u32 	%p12, %r8, 4;
	@%p12 bra 	$L__BB0_11;
	shl.b32 	%r90, %r173, 2;
	add.s32 	%r92, %r89, %r90;
	mov.b32 	%r93, 2147483647;
	st.shared.u32 	[%r92], %r93;
	add.s32 	%r94, %r17, %r90;
	mov.b32 	%r95, 0;
	st.shared.u32 	[%r94], %r95;
	st.shared.u32 	[%r92+4], %r93;
	st.shared.u32 	[%r94+4], %r95;
	st.shared.u32 	[%r92+8], %r93;
	st.shared.u32 	[%r94+8], %r95;
	st.shared.u32 	[%r92+12], %r93;
	st.shared.u32 	[%r94+12], %r95;
	add.s32 	%r173, %r173, 4;
$L__BB0_11:
	setp.eq.s32 	%p13, %r18, 0;
	@%p13 bra 	$L__BB0_16;
	setp.eq.s32 	%p14, %r18, 1;
	@%p14 bra 	$L__BB0_14;
	shl.b32 	%r96, %r173, 2;
	add.s32 	%r98, %r89, %r96;
	mov.b32 	%r99, 2147483647;
	st.shared.u32 	[%r98], %r99;
	add.s32 	%r100, %r17, %r96;
	mov.b32 	%r101, 0;
	st.shared.u32 	[%r100], %r101;
	st.shared.u32 	[%r98+4], %r99;
	st.shared.u32 	[%r100+4], %r101;
	add.s32 	%r173, %r173, 2;
$L__BB0_14:
	and.b32  	%r102, %r75, 1;
	setp.eq.b32 	%p15, %r102, 1;
	not.pred 	%p16, %p15;
	@%p16 bra 	$L__BB0_16;
	shl.b32 	%r103, %r173, 2;
	add.s32 	%r105, %r89, %r103;
	mov.b32 	%r106, 2147483647;
	st.shared.u32 	[%r105], %r106;
	add.s32 	%r107, %r17, %r103;
	mov.b32 	%r108, 0;
	st.shared.u32 	[%r107], %r108;
$L__BB0_16:
	cvta.to.global.u64 	%rd16, %rd9;
	mul.wide.u32 	%rd17, %r1, 4;
	add.s64 	%rd18, %rd16, %rd17;
	ld.global.nc.f32 	%f1, [%rd18];
	sub.s32 	%r175, %r2, %r75;
	add.s32 	%r24, %r2, -1;
	setp.ge.s32 	%p17, %r175, %r73;
	@%p17 bra 	$L__BB0_56;
	setp.eq.s32 	%p18, %r76, 0;
	@%p18 bra 	$L__BB0_33;
	cvta.to.global.u64 	%rd5, %rd7;
	mov.b32 	%r200, 0;
	mov.u32 	%r63, %r200;
$L__BB0_19:
	mov.u32 	%r49, %r175;
	add.s32 	%r175, %r49, 1;
	sub.s32 	%r53, %r175, %r75;
	max.s32 	%r54, %r53, 0;
	mul.wide.s32 	%rd19, %r49, 4;
	add.s64 	%rd20, %rd4, %rd19;
	ld.global.nc.u32 	%r110, [%rd20+4];
	mul.wide.u32 	%rd21, %r54, 4;
	add.s64 	%rd22, %rd4, %rd21;
	ld.global.nc.u32 	%r111, [%rd22];
	sub.s32 	%r55, %r110, %r111;
	setp.lt.s32 	%p19, %r55, 1;
	mov.f32 	%f46, 0f7FFFFFFF;
	@%p19 bra 	$L__BB0_24;
	mul.wide.s32 	%rd23, %r49, 8;
	add.s64 	%rd24, %rd3, %rd23;
	ld.global.nc.f64 	%fd5, [%rd24+8];
	mul.wide.u32 	%rd25, %r54, 8;
	add.s64 	%rd26, %rd3, %rd25;
	ld.global.nc.f64 	%fd6, [%rd26];
	sub.f64 	%fd7, %fd5, %fd6;
	add.s64 	%rd27, %rd2, %rd23;
	ld.global.nc.f64 	%fd8, [%rd27+8];
	add.s64 	%rd28, %rd2, %rd25;
	ld.global.nc.f64 	%fd9, [%rd28];
	sub.f64 	%fd10, %fd8, %fd9;
	cvt.rn.f64.u32 	%fd11, %r55;
	rcp.rn.f64 	%fd12, %fd11;
	mul.f64 	%fd3, %fd12, %fd7;
	mul.f64 	%fd13, %fd12, %fd10;
	mul.f64 	%fd14, %fd3, %fd3;
	sub.f64 	%fd15, %fd13, %fd14;
	setp.lt.f64 	%p20, %fd15, 0d0000000000000000;
	selp.f64 	%fd4, 0d0000000000000000, %fd15, %p20;
	mul.wide.s32 	%rd29, %r49, 4;
	add.s64 	%rd30, %rd5, %rd29;
	ld.global.nc.f32 	%f9, [%rd30];
	abs.f32 	%f19, %f9;
	setp.nan.f32 	%p21, %f19, %f19;
	@%p21 bra 	$L__BB0_24;
	cvt.rn.f32.f64 	%f10, %fd3;
	abs.f32 	%f21, %f10;
	setp.nan.f32 	%p22, %f21, %f21;
	@%p22 bra 	$L__BB0_24;
	sqrt.rn.f64 	%fd16, %fd4;
	cvt.rn.f32.f64 	%f11, %fd16;
	abs.f32 	%f23, %f11;
	setp.nan.f32 	%p23, %f23, %f23;
	@%p23 bra 	$L__BB0_24;
	sub.f32 	%f24, %f9, %f10;
	mul.f32 	%f25, %f1, %f11;
	sub.f32 	%f46, %f24, %f25;
$L__BB0_24:
	rem.s32 	%r112, %r49, %r75;
	shl.b32 	%r113, %r112, 2;
	mov.u32 	%r114, smem;
	add.s32 	%r115, %r114, %r113;
	st.shared.f32 	[%r115], %f46;
	setp.lt.s32 	%p24, %r200, 1;
	@%p24 bra 	$L__BB0_28;
	add.s32 	%r56, %r63, -1;
	mov.u32 	%r191, %r200;
$L__BB0_26:
	add.s32 	%r116, %r56, %r191;
	rem.s32 	%r117, %r116, %r75;
	shl.b32 	%r118, %r117, 2;
	add.s32 	%r119, %r17, %r118;
	ld.shared.u32 	%r120, [%r119];
	rem.s32 	%r121, %r120, %r75;
	shl.b32 	%r122, %r121, 2;
	add.s32 	%r124, %r114, %r122;
	ld.shared.f32 	%f26, [%r124];
	abs.f32 	%f28, %f26;
	setp.num.f32 	%p25, %f28, %f28;
	setp.gtu.f32 	%p26, %f26, %f46;
	and.pred  	%p27, %p25, %p26;
	mov.u32 	%r200, %r191;
	@%p27 bra 	$L__BB0_28;
	add.s32 	%r58, %r191, -1;
	setp.gt.s32 	%p28, %r191, 1;
	mov.b32 	%r200, 0;
	mov.u32 	%r191, %r58;
	@%p28 bra 	$L__BB0_26;
$L__BB0_28:
	add.s32 	%r126, %r200, %r63;
	rem.s32 	%r127, %r126, %r75;
	shl.b32 	%r128, %r127, 2;
	add.s32 	%r129, %r17, %r128;
	st.shared.u32 	[%r129], %r49;
	add.s32 	%r62, %r200, 1;
	setp.lt.s32 	%p29, %r200, 0;
	mov.u32 	%r200, %r62;
	@%p29 bra 	$L__BB0_32;
	min.s32 	%r130, %r62, 1;
	add.s32 	%r200, %r130, -1;
$L__BB0_30:
	shl.b32 	%r131, %r63, 2;
	add.s32 	%r132, %r17, %r131;
	ld.shared.u32 	%r64, [%r132];
	setp.ge.s32 	%p30, %r64, %r53;
	@%p30 bra 	$L__BB0_52;
	add.s32 	%r137, %r63, 1;
	rem.s32 	%r63, %r137, %r75;
	add.s32 	%r66, %r62, -1;
	setp.gt.s32 	%p32, %r62, 1;
	mov.u32 	%r62, %r66;
	@%p32 bra 	$L__BB0_30;
$L__BB0_32:
	setp.lt.s32 	%p33, %r49, %r24;
	mov.f32 	%f47, 0f7FFFFFFF;
	@%p33 bra 	$L__BB0_55;
	bra.uni 	$L__BB0_54;
$L__BB0_33:
	cvta.to.global.u64 	%rd6, %rd8;
	mov.b32 	%r187, 0;
	mov.u32 	%r181, %r187;
$L__BB0_34:
	mov.u32 	%r25, %r175;
	add.s32 	%r175, %r25, 1;
	sub.s32 	%r29, %r175, %r75;
	max.s32 	%r30, %r29, 0;
	mul.wide.s32 	%rd33, %r25, 4;
	add.s64 	%rd34, %rd4, %rd33;
	ld.global.nc.u32 	%r140, [%rd34+4];
	mul.wide.u32 	%rd35, %r30, 4;
	add.s64 	%rd36, %rd4, %rd35;
	ld.global.nc.u32 	%r141, [%rd36];
	sub.s32 	%r31, %r140, %r141;
	setp.lt.s32 	%p35, %r31, 1;
	mov.f32 	%f44, 0f7FFFFFFF;
	@%p35 bra 	$L__BB0_39;
	mul.wide.s32 	%rd37, %r25, 8;
	add.s64 	%rd38, %rd3, %rd37;
	ld.global.nc.f64 	%fd17, [%rd38+8];
	mul.wide.u32 	%rd39, %r30, 8;
	add.s64 	%rd40, %rd3, %rd39;
	ld.global.nc.f64 	%fd18, [%rd40];
	sub.f64 	%fd19, %fd17, %fd18;
	add.s64 	%rd41, %rd2, %rd37;
	ld.global.nc.f64 	%fd20, [%rd41+8];
	add.s64 	%rd42, %rd2, %rd39;
	ld.global.nc.f64 	%fd21, [%rd42];
	sub.f64 	%fd22, %fd20, %fd21;
	cvt.rn.f64.u32 	%fd23, %r31;
	rcp.rn.f64 	%fd24, %fd23;
	mul.f64 	%fd1, %fd24, %fd19;
	mul.f64 	%fd25, %fd24, %fd22;
	mul.f64 	%fd26, %fd1, %fd1;
	sub.f64 	%fd27, %fd25, %fd26;
	setp.lt.f64 	%p36, %fd27, 0d0000000000000000;
	selp.f64 	%fd2, 0d0000000000000000, %fd27, %p36;
	mul.wide.s32 	%rd43, %r25, 4;
	add.s64 	%rd44, %rd6, %rd43;
	ld.global.nc.f32 	%f2, [%rd44];
	abs.f32 	%f32, %f2;
	setp.nan.f32 	%p37, %f32, %f32;
	@%p37 bra 	$L__BB0_39;
	cvt.rn.f32.f64 	%f3, %fd1;
	abs.f32 	%f34, %f3;
	setp.nan.f32 	%p38, %f34, %f34;
	@%p38 bra 	$L__BB0_39;
	sqrt.rn.f64 	%fd28, %fd2;
	cvt.rn.f32.f64 	%f4, %fd28;
	abs.f32 	%f36, %f4;
	setp.nan.f32 	%p39, %f36, %f36;
	@%p39 bra 	$L__BB0_39;
	add.f32 	%f37, %f2, %f3;
	fma.rn.f32 	%f44, %f1, %f4, %f37;
$L__BB0_39:
	rem.s32 	%r142, %r25, %r75;
	shl.b32 	%r143, %r142, 2;
	mov.u32 	%r144, smem;
	add.s32 	%r145, %r144, %r143;
	st.shared.f32 	[%r145], %f44;
	setp.gt.s32 	%p40, %r187, 0;
	@%p40 bra 	$L__BB0_40;
	bra.uni 	$L__BB0_43;
$L__BB0_40:
	add.s32 	%r48, %r181, -1;
	mov.u32 	%r178, %r187;
$L__BB0_41:
	add.s32 	%r146, %r48, %r178;
	rem.s32 	%r147, %r146, %r75;
	shl.b32 	%r148, %r147, 2;
	add.s32 	%r149, %r17, %r148;
	ld.shared.u32 	%r150, [%r149];
	rem.s32 	%r151, %r150, %r75;
	shl.b32 	%r152, %r151, 2;
	add.s32 	%r154, %r144, %r152;
	ld.shared.f32 	%f38, [%r154];
	abs.f32 	%f40, %f38;
	setp.num.f32 	%p41, %f40, %f40;
	setp.ltu.f32 	%p42, %f38, %f44;
	and.pred  	%p43, %p41, %p42;
	mov.u32 	%r187, %r178;
	@%p43 bra 	$L__BB0_43;
	add.s32 	%r33, %r178, -1;
	setp.gt.s32 	%p44, %r178, 1;
	mov.b32 	%r187, 0;
	mov.u32 	%r178, %r33;
	@%p44 bra 	$L__BB0_41;
$L__BB0_43:
	add.s32 	%r156, %r187, %r181;
	rem.s32 	%r157, %r156, %r75;
	shl.b32 	%r158, %r157, 2;
	add.s32 	%r159, %r17, %r158;
	st.shared.u32 	[%r159], %r25;
	add.s32 	%r180, %r187, 1;
	setp.gt.s32 	%p45, %r187, -1;
	mov.u32 	%r187, %r180;
	@%p45 bra 	$L__BB0_44;
	bra.uni 	$L__BB0_49;
$L__BB0_44:
	min.s32 	%r160, %r180, 1;
	add.s32 	%r187, %r160, -1;
$L__BB0_45:
	shl.b32 	%r161, %r181, 2;
	add.s32 	%r162, %r17, %r161;
	ld.shared.u32 	%r38, [%r162];
	setp.lt.s32 	%p46, %r38, %r29;
	@%p46 bra 	$L__BB0_48;
	setp.lt.s32 	%p47, %r25, %r24;
	mov.u32 	%r187, %r180;
	@%p47 bra 	$L__BB0_51;
	rem.s32 	%r163, %r38, %r75;
	shl.b32 	%r164, %r163, 2;
	add.s32 	%r166, %r144, %r164;
	ld.shared.f32 	%f45, [%r166];
	mov.u32 	%r187, %r180;
	bra.uni 	$L__BB0_50;
$L__BB0_48:
	add.s32 	%r167, %r181, 1;
	rem.s32 	%r181, %r167, %r75;
	add.s32 	%r40, %r180, -1;
	setp.gt.s32 	%p48, %r180, 1;
	mov.u32 	%r180, %r40;
	@%p48 bra 	$L__BB0_45;
$L__BB0_49:
	setp.lt.s32 	%p49, %r25, %r24;
	mov.f32 	%f45, 0f7FFFFFFF;
	@%p49 bra 	$L__BB0_51;
$L__BB0_50:
	add.s32 	%r168, %r25, %r3;
	mul.wide.s32 	%rd45, %r168, 4;
	add.s64 	%rd46, %rd1, %rd45;
	st.global.f32 	[%rd46], %f45;
$L__BB0_51:
	setp.lt.s32 	%p50, %r175, %r73;
	@%p50 bra 	$L__BB0_34;
	bra.uni 	$L__BB0_56;
$L__BB0_52:
	setp.lt.s32 	%p31, %r49, %r24;
	mov.u32 	%r200, %r62;
	@%p31 bra 	$L__BB0_55;
	rem.s32 	%r133, %r64, %r75;
	shl.b32 	%r134, %r133, 2;
	add.s32 	%r136, %r114, %r134;
	ld.shared.f32 	%f47, [%r136];
	mov.u32 	%r200, %r62;
$L__BB0_54:
	add.s32 	%r138, %r49, %r3;
	mul.wide.s32 	%rd31, %r138, 4;
	add.s64 	%rd32, %rd1, %rd31;
	st.global.f32 	[%rd32], %f47;
$L__BB0_55:
	setp.lt.s32 	%p34, %r175, %r73;
	@%p34 bra 	$L__BB0_19;
$L__BB0_56:
	ret;

}
	// .globl	devstop_many_series_one_param_f32
.visible .entry devstop_many_series_one_param_f32(
	.param .u64 .ptr .align 1 devstop_many_series_one_param_f32_param_0,
	.param .u64 .ptr .align 1 devstop_many_series_one_param_f32_param_1,
	.param .u64 .ptr .align 1 devstop_many_series_one_param_f32_param_2,
	.param .u32 devstop_many_series_one_param_f32_param_3,
	.param .u32 devstop_many_series_one_param_f32_param_4,
	.param .u32 devstop_many_series_one_param_f32_param_5,
	.param .f32 devstop_many_series_one_param_f32_param_6,
	.param .u32 devstop_many_series_one_param_f32_param_7,
	.param .u64 .ptr .align 1 devstop_many_series_one_param_f32_param_8
)
{
	.reg .pred 	%p<99>;
	.reg .b32 	%r<257>;
	.reg .b32 	%f<138>;
	.reg .b64 	%rd<34>;
	.reg .b64 	%fd<87>;

	ld.param.u64 	%rd12, [devstop_many_series_one_param_f32_param_0];
	ld.param.u64 	%rd13, [devstop_many_series_one_param_f32_param_1];
	ld.param.u64 	%rd11, [devstop_many_series_one_param_f32_param_2];
	ld.param.u32 	%r109, [devstop_many_series_one_param_f32_param_3];
	ld.param.u32 	%r110, [devstop_many_series_one_param_f32_param_4];
	ld.param.u32 	%r111, [devstop_many_series_one_param_f32_param_5];
	ld.param.f32 	%f54, [devstop_many_series_one_param_f32_param_6];
	ld.param.u64 	%rd14, [devstop_many_series_one_param_f32_param_8];
	cvta.to.global.u64 	%rd1, %rd14;
	cvta.to.global.u64 	%rd2, %rd13;
	cvta.to.global.u64 	%rd3, %rd12;
	mov.u32 	%r1, %ctaid.x;
	setp.ge.s32 	%p1, %r1, %r109;
	setp.lt.s32 	%p2, %r111, 1;
	or.pred  	%p3, %p1, %p2;
	@%p3 bra 	$L__BB1_75;
	mov.u32 	%r2, %tid.x;
	setp.ge.s32 	%p4, %r2, %r110;
	@%p4 bra 	$L__BB1_4;
	mov.u32 	%r3, %ntid.x;
	mov.u32 	%r212, %r2;
$L__BB1_3:
	mad.lo.s32 	%r113, %r212, %r109, %r1;
	mul.wide.s32 	%rd15, %r113, 4;
	add.s64 	%rd16, %rd1, %rd15;
	mov.b32 	%r114, 2147483647;
	st.global.u32 	[%rd16], %r114;
	add.s32 	%r212, %r212, %r3;
	setp.lt.s32 	%p5, %r212, %r110;
	@%p5 bra 	$L__BB1_3;
$L__BB1_4:
	bar.sync 	0;
	setp.ne.s32 	%p6, %r2, 0;
	@%p6 bra 	$L__BB1_75;
	cvta.to.global.u64 	%rd17, %rd11;
	mul.wide.u32 	%rd18, %r1, 4;
	add.s64 	%rd19, %rd17, %rd18;
	ld.global.nc.u32 	%r220, [%rd19];
	add.s32 	%r239, %r220, %r111;
	add.s32 	%r238, %r111, -1;
	add.s32 	%r9, %r238, %r239;
	setp.ge.s32 	%p7, %r239, %r110;
	@%p7 bra 	$L__BB1_75;
	and.b32  	%r10, %r111, 7;
	setp.lt.u32 	%p8, %r111, 8;
	mov.b32 	%r216, 0;
	@%p8 bra 	$L__BB1_9;
	and.b32  	%r216, %r111, 2147483640;
	neg.s32 	%r214, %r216;
	shl.b32 	%r13, %r111, 2;
	mov.u32 	%r117, smem_uc;
	add.s32 	%r213, %r117, 16;
	shl.b32 	%r14, %r111, 3;
$L__BB1_8:
	.pragma "nounroll";
	mov.b32 	%r118, 2147483647;
	st.shared.u32 	[%r213+-16], %r118;
	add.s32 	%r119, %r213, %r13;
	st.shared.u32 	[%r119+-16], %r118;
	add.s32 	%r120, %r213, %r14;
	mov.b32 	%r121, 0;
	st.shared.u32 	[%r120+-16], %r121;
	st.shared.u32 	[%r213+-12], %r118;
	st.shared.u32 	[%r119+-12], %r118;
	st.shared.u32 	[%r120+-12], %r121;
	st.shared.u32 	[%r213+-8], %r118;
	st.shared.u32 	[%r119+-8], %r118;
	st.shared.u32 	[%r120+-8], %r121;
	st.shared.u32 	[%r213+-4], %r118;
	st.shared.u32 	[%r119+-4], %r118;
	st.shared.u32 	[%r120+-4], %r121;
	st.shared.u32 	[%r213], %r118;
	st.shared.u32 	[%r119], %r118;
	st.shared.u32 	[%r120], %r121;
	st.shared.u32 	[%r213+4], %r118;
	st.shared.u32 	[%r119+4], %r118;
	st.shared.u32 	[%r120+4], %r121;
	st.shared.u32 	[%r213+8], %r118;
	st.shared.u32 	[%r119+8], %r118;
	st.shared.u32 	[%r120+8], %r121;
	st.shared.u32 	[%r213+12], %r118;
	st.shared.u32 	[%r119+12], %r118;
	st.shared.u32 	[%r120+12], %r121;
	add.s32 	%r214, %r214, 8;
	add.s32 	%r213, %r213, 32;
	setp.ne.s32 	%p9, %r214, 0;
	@%p9 bra 	$L__BB1_8;
$L__BB1_9:
	shl.b32 	%r122, %r111, 2;
	mov.u32 	%r123, smem_uc;
	add.s32 	%r20, %r123, %r122;
	add.s32 	%r21, %r20, %r122;
	setp.eq.s32 	%p10, %r10, 0;
	@%p10 bra 	$L__BB1_17;
	and.b32  	%r22, %r111, 3;
	setp.lt.u32 	%p11, %r10, 4;
	@%p11 bra 	$L__BB1_12;
	shl.b32 	%r124, %r216, 2;
	add.s32 	%r126, %r123, %r124;
	mov.b32 	%r127, 2147483647;
	st.shared.u32 	[%r126], %r127;
	add.s32 	%r128, %r20, %r124;
	st.shared.u32 	[%r128], %r127;
	add.s32 	%r129, %r21, %r124;
	mov.b32 	%r130, 0;
	st.shared.u32 	[%r129], %r130;
	st.shared.u32 	[%r126+4], %r127;
	st.shared.u32 	[%r128+4], %r127;
	st.shared.u32 	[%r129+4], %r130;
	st.shared.u32 	[%r126+8], %r127;
	st.shared.u32 	[%r128+8], %r127;
	st.shared.u32 	[%r129+8], %r130;
	st.shared.u32 	[%r126+12], %r127;
	st.shared.u32 	[%r128+12], %r127;
	st.shared.u32 	[%r129+12], %r130;
	add.s32 	%r216, %r216, 4;
$L__BB1_12:
	setp.eq.s32 	%p12, %r22, 0;
	@%p12 bra 	$L__BB1_17;
	setp.eq.s32 	%p13, %r22, 1;
	@%p13 bra 	$L__BB1_15;
	shl.b32 	%r131, %r216, 2;
	add.s32 	%r133, %r123, %r131;
	mov.b32 	%r134, 2147483647;
	st.shared.u32 	[%r133], %r134;
	add.s32 	%r135, %r20, %r131;
	st.shared.u32 	[%r135], %r134;
	add.s32 	%r136, %r21, %r131;
	mov.b32 	%r137, 0;
	st.shared.u32 	[%r136], %r137;
	st.shared.u32 	[%r133+4], %r134;
	st.shared.u32 	[%r135+4], %r134;
	st.shared.u32 	[%r136+4], %r137;
	add.s32 	%r216, %r216, 2;
$L__BB1_15:
	and.b32  	%r138, %r111, 1;
	setp.eq.b32 	%p14, %r138, 1;
	not.pred 	%p15, %p14;
	@%p15 bra 	$L__BB1_17;
	shl.b32 	%r139, %r216, 2;
	add.s32 	%r141, %r123, %r139;
	mov.b32 	%r142, 2147483647;
	st.shared.u32 	[%r141], %r142;
	add.s32 	%r143, %r20, %r139;
	st.shared.u32 	[%r143], %r142;
	add.s32 	%r144, %r21, %r139;
	mov.b32 	%r145, 0;
	st.shared.u32 	[%r144], %r145;
$L__BB1_17:
	mad.lo.s32 	%r147, %r220, %r109, %r1;
	mul.wide.s32 	%rd20, %r147, 4;
	add.s64 	%rd21, %rd3, %rd20;
	ld.global.nc.f32 	%f131, [%rd21];
	add.s64 	%rd22, %rd2, %rd20;
	ld.global.nc.f32 	%f132, [%rd22];
	add.s32 	%r228, %r220, 1;
	min.s32 	%r28, %r239, %r110;
	setp.ge.s32 	%p16, %r228, %r28;
	mov.f64 	%fd79, 0d0000000000000000;
	mov.b32 	%r241, 0;
	mov.f64 	%fd80, %fd79;
	mov.u32 	%r237, %r241;
	@%p16 bra 	$L__BB1_45;
	not.b32 	%r150, %r220;
	add.s32 	%r241, %r28, %r150;
	sub.s32 	%r151, %r28, %r220;
	add.s32 	%r152, %r151, -2;
	setp.lt.u32 	%p17, %r152, 3;
	mov.f64 	%fd80, 0d0000000000000000;
	mov.b32 	%r237, 0;
	mov.f64 	%fd79, %fd80;
	mov.u32 	%r230, %r237;
	@%p17 bra 	$L__BB1_38;
	and.b32  	%r154, %r241, -4;
	neg.s32 	%r219, %r154;
	mad.lo.s32 	%r218, %r109, %r228, %r1;
	mov.f64 	%fd80, 0d0000000000000000;
	mov.b32 	%r237, 0;
	mul.wide.s32 	%rd6, %r109, 4;
$L__BB1_20:
	mul.wide.s32 	%rd23, %r218, 4;
	add.s64 	%rd4, %rd3, %rd23;
	ld.global.nc.f32 	%f5, [%rd4];
	add.s64 	%rd5, %rd2, %rd23;
	ld.global.nc.f32 	%f6, [%rd5];
	abs.f32 	%f7, %f5;
	setp.nan.f32 	%p18, %f7, %f7;
	abs.f32 	%f57, %f6;
	setp.nan.f32 	%p19, %f57, %f57;
	or.pred  	%p20, %p18, %p19;
	abs.f32 	%f58, %f131;
	setp.nan.f32 	%p21, %f58, %f58;
	or.pred  	%p22, %p20, %p21;
	abs.f32 	%f60, %f132;
	setp.nan.f32 	%p23, %f60, %f60;
	mov.f32 	%f120, 0f7FFFFFFF;
	or.pred  	%p24, %p22, %p23;
	@%p24 bra 	$L__BB1_22;
	setp.gt.f32 	%p25, %f5, %f131;
	selp.f32 	%f62, %f5, %f131, %p25;
	setp.lt.f32 	%p26, %f6, %f132;
	selp.f32 	%f63, %f6, %f132, %p26;
	sub.f32 	%f120, %f62, %f63;
$L__BB1_22:
	shl.b32 	%r155, %r230, 2;
	mov.u32 	%r156, smem_uc;
	add.s32 	%r157, %r156, %r155;
	st.shared.f32 	[%r157], %f120;
	add.s32 	%r37, %r230, 1;
	abs.f32 	%f64, %f120;
	setp.nan.f32 	%p27, %f64, %f64;
	@%p27 bra 	$L__BB1_24;
	cvt.f64.f32 	%fd46, %f120;
	add.f64 	%fd79, %fd79, %fd46;
	fma.rn.f64 	%fd80, %fd46, %fd46, %fd80;
	add.s32 	%r237, %r237, 1;
$L__BB1_24:
	add.s64 	%rd7, %rd4, %rd6;
	ld.global.nc.f32 	%f11, [%rd7];
	add.s64 	%rd8, %rd5, %rd6;
	ld.global.nc.f32 	%f12, [%rd8];
	abs.f32 	%f13, %f11;
	abs.f32 	%f66, %f12;
	setp.nan.f32 	%p29, %f66, %f66;
	setp.nan.f32 	%p30, %f7, %f13;
	or.pred  	%p31, %p30, %p29;
	mov.f32 	%f121, 0f7FFFFFFF;
	or.pred  	%p32, %p31, %p19;
	@%p32 bra 	$L__BB1_26;
	setp.gt.f32 	%p33, %f11, %f5;
	selp.f32 	%f67, %f11, %f5, %p33;
	setp.lt.f32 	%p34, %f12, %f6;
	selp.f32 	%f68, %f12, %f6, %p34;
	sub.f32 	%f121, %f67, %f68;
$L__BB1_26:
	rem.s32 	%r158, %r37, %r111;
	shl.b32 	%r159, %r158, 2;
	mov.u32 	%r160, smem_uc;
	add.s32 	%r161, %r160, %r159;
	st.shared.f32 	[%r161], %f121;
	add.s32 	%r40, %r158, 1;
	abs.f32 	%f69, %f121;
	setp.nan.f32 	%p35, %f69, %f69;
	@%p35 bra 	$L__BB1_28;
	cvt.f64.f32 	%fd47, %f121;
	add.f64 	%fd79, %fd79, %fd47;
	fma.rn.f64 	%fd80, %fd47, %fd47, %fd80;
	add.s32 	%r237, %r237, 1;
$L__BB1_28:
	add.s64 	%rd9, %rd7, %rd6;
	ld.global.nc.f32 	%f17, [%rd9];
	add.s64 	%rd10, %rd8, %rd6;
	ld.global.nc.f32 	%f18, [%rd10];
	abs.f32 	%f19, %f17;
	abs.f32 	%f71, %f18;
	setp.nan.f32 	%p37, %f71, %f71;
	setp.nan.f32 	%p38, %f13, %f19;
	or.pred  	%p39, %p38, %p37;
	mov.f32 	%f122, 0f7FFFFFFF;
	or.pred  	%p40, %p39, %p29;
	@%p40 bra 	$L__BB1_30;
	setp.gt.f32 	%p41, %f17, %f11;
	selp.f32 	%f72, %f17, %f11, %p41;
	setp.lt.f32 	%p42, %f18, %f12;
	selp.f32 	%f73, %f18, %f12, %p42;
	sub.f32 	%f122, %f72, %f73;
$L__BB1_30:
	rem.s32 	%r162, %r40, %r111;
	shl.b32 	%r163, %r162, 2;
	mov.u32 	%r164, smem_uc;
	add.s32 	%r165, %r164, %r163;
	st.shared.f32 	[%r165], %f122;
	add.s32 	%r43, %r162, 1;
	abs.f32 	%f74, %f122;
	setp.nan.f32 	%p43, %f74, %f74;
	@%p43 bra 	$L__BB1_32;
	cvt.f64.f32 	%fd48, %f122;
	add.f64 	%fd79, %fd79, %fd48;
	fma.rn.f64 	%fd80, %fd48, %fd48, %fd80;
	add.s32 	%r237, %r237, 1;
$L__BB1_32:
	add.s64 	%rd24, %rd9, %rd6;
	ld.global.nc.f32 	%f131, [%rd24];
	add.s64 	%rd25, %rd10, %rd6;
	ld.global.nc.f32 	%f132, [%rd25];
	abs.f32 	%f76, %f131;
	abs.f32 	%f77, %f132;
	setp.nan.f32 	%p45, %f77, %f77;
	setp.nan.f32 	%p46, %f19, %f76;
	or.pred  	%p47, %p46, %p45;
	mov.f32 	%f123, 0f7FFFFFFF;
	or.pred  	%p48, %p47, %p37;
	@%p48 bra 	$L__BB1_34;
	setp.gt.f32 	%p49, %f131, %f17;
	selp.f32 	%f79, %f131, %f17, %p49;
	setp.lt.f32 	%p50, %f132, %f18;
	selp.f32 	%f80, %f132, %f18, %p50;
	sub.f32 	%f123, %f79, %f80;
$L__BB1_34:
	rem.s32 	%r166, %r43, %r111;
	shl.b32 	%r167, %r166, 2;
	mov.u32 	%r168, smem_uc;
	add.s32 	%r169, %r168, %r167;
	st.shared.f32 	[%r169], %f123;
	add.s32 	%r170, %r166, 1;
	rem.s32 	%r230, %r170, %r111;
	abs.f32 	%f81, %f123;
	setp.nan.f32 	%p51, %f81, %f81;
	@%p51 bra 	$L__BB1_36;
	cvt.f64.f32 	%fd49, %f123;
	add.f64 	%fd79, %fd79, %fd49;
	fma.rn.f64 	%fd80, %fd49, %fd49, %fd80;
	add.s32 	%r237, %r237, 1;
$L__BB1_36:
	add.s32 	%r220, %r220, 4;
	add.s32 	%r219, %r219, 4;
	shl.b32 	%r171, %r109, 2;
	add.s32 	%r218, %r218, %r171;
	setp.ne.s32 	%p52, %r219, 0;
	@%p52 bra 	$L__BB1_20;
	add.s32 	%r228, %r220, 1;
$L__BB1_38:
	and.b32  	%r57, %r241, 3;
	setp.eq.s32 	%p53, %r57, 0;
	@%p53 bra 	$L__BB1_45;
	mad.lo.s32 	%r232, %r228, %r109, %r1;
	neg.s32 	%r231, %r57;
	mov.f32 	%f128, %f132;
	mov.f32 	%f129, %f131;
$L__BB1_40:
	.pragma "nounroll";
	mul.wide.s32 	%rd26, %r232, 4;
	add.s64 	%rd27, %rd3, %rd26;
	ld.global.nc.f32 	%f131, [%rd27];
	add.s64 	%rd28, %rd2, %rd26;
	ld.global.nc.f32 	%f132, [%rd28];
	abs.f32 	%f83, %f131;
	setp.nan.f32 	%p54, %f83, %f83;
	abs.f32 	%f84, %f132;
	setp.nan.f32 	%p55, %f84, %f84;
	or.pred  	%p56, %p54, %p55;
	abs.f32 	%f86, %f129;
	setp.nan.f32 	%p57, %f86, %f86;
	or.pred  	%p58, %p56, %p57;
	abs.f32 	%f88, %f128;
	setp.nan.f32 	%p59, %f88, %f88;
	mov.f32 	%f130, 0f7FFFFFFF;
	or.pred  	%p60, %p58, %p59;
	@%p60 bra 	$L__BB1_42;
	setp.gt.f32 	%p61, %f131, %f129;
	selp.f32 	%f90, %f131, %f129, %p61;
	setp.lt.f32 	%p62, %f132, %f128;
	selp.f32 	%f91, %f132, %f128, %p62;
	sub.f32 	%f130, %f90, %f91;
$L__BB1_42:
	shl.b32 	%r172, %r230, 2;
	mov.u32 	%r173, smem_uc;
	add.s32 	%r174, %r173, %r172;
	st.shared.f32 	[%r174], %f130;
	add.s32 	%r64, %r230, 1;
	abs.f32 	%f92, %f130;
	setp.nan.f32 	%p63, %f92, %f92;
	@%p63 bra 	$L__BB1_44;
	cvt.f64.f32 	%fd50, %f130;
	add.f64 	%fd79, %fd79, %fd50;
	fma.rn.f64 	%fd80, %fd50, %fd50, %fd80;
	add.s32 	%r237, %r237, 1;
$L__BB1_44:
	add.s32 	%r232, %r232, %r109;
	add.s32 	%r231, %r231, 1;
	setp.ne.s32 	%p64, %r231, 0;
	rem.s32 	%r230, %r64, %r111;
	mov.f32 	%f128, %f132;
	mov.f32 	%f129, %f131;
	@%p64 bra 	$L__BB1_40;
$L__BB1_45:
	mov.b32 	%r256, 0;
	mov.u32 	%r97, %r256;
$L__BB1_46:
	mov.f32 	%f40, %f131;
	mov.f32 	%f39, %f132;
	mov.u32 	%r73, %r239;
	rem.u32 	%r78, %r238, %r111;
	mad.lo.s32 	%r79, %r73, %r109, %r1;
	mul.wide.s32 	%rd29, %r79, 4;
	add.s64 	%rd30, %rd3, %rd29;
	ld.global.nc.f32 	%f131, [%rd30];
	add.s64 	%rd31, %rd2, %rd29;
	ld.global.nc.f32 	%f132, [%rd31];
	abs.f32 	%f43, %f131;
	setp.nan.f32 	%p65, %f43, %f43;
	abs.f32 	%f94, %f132;
	setp.nan.f32 	%p66, %f94, %f94;
	or.pred  	%p67, %p65, %p66;
	abs.f32 	%f95, %f40;
	setp.nan.f32 	%p68, %f95, %f95;
	or.pred  	%p69, %p67, %p68;
	abs.f32 	%f97, %f39;
	setp.nan.f32 	%p70, %f97, %f97;
	mov.f32 	%f135, 0f7FFFFFFF;
	or.pred  	%p71, %p69, %p70;
	@%p71 bra 	$L__BB1_48;
	setp.gt.f32 	%p72, %f131, %f40;
	selp.f32 	%f99, %f131, %f40, %p72;
	setp.lt.f32 	%p73, %f132, %f39;
	selp.f32 	%f100, %f132, %f39, %p73;
	sub.f32 	%f135, %f99, %f100;
$L__BB1_48:
	setp.lt.s32 	%p74, %r241, %r111;
	shl.b32 	%r176, %r78, 2;
	mov.u32 	%r177, smem_uc;
	add.s32 	%r80, %r177, %r176;
	@%p74 bra 	$L__BB1_51;
	ld.shared.f32 	%f47, [%r80];
	abs.f32 	%f101, %f47;
	setp.nan.f32 	%p75, %f101, %f101;
	@%p75 bra 	$L__BB1_51;
	cvt.f64.f32 	%fd51, %f47;
	sub.f64 	%fd79, %fd79, %fd51;
	mul.f64 	%fd52, %fd51, %fd51;
	sub.f64 	%fd80, %fd80, %fd52;
	add.s32 	%r237, %r237, -1;
$L__BB1_51:
	st.shared.f32 	[%r80], %f135;
	abs.f32 	%f102, %f135;
	setp.nan.f32 	%p76, %f102, %f102;
	@%p76 bra 	$L__BB1_53;
	cvt.f64.f32 	%fd53, %f135;
	add.f64 	%fd79, %fd79, %fd53;
	fma.rn.f64 	%fd80, %fd53, %fd53, %fd80;
	add.s32 	%r237, %r237, 1;
$L__BB1_53:
	setp.lt.s32 	%p77, %r237, 1;
	mov.f32 	%f136, 0f7FFFFFFF;
	@%p77 bra 	$L__BB1_57;
	ld.param.u32 	%r210, [devstop_many_series_one_param_f32_param_7];
	setp.eq.s32 	%p78, %r210, 0;
	cvt.rn.f64.u32 	%fd54, %r237;
	rcp.rn.f64 	%fd55, %fd54;
	mul.f64 	%fd41, %fd79, %fd55;
	mul.f64 	%fd56, %fd80, %fd55;
	mul.f64 	%fd57, %fd41, %fd41;
	sub.f64 	%fd58, %fd56, %fd57;
	setp.lt.f64 	%p79, %fd58, 0d0000000000000000;
	selp.f64 	%fd59, 0d0000000000000000, %fd58, %p79;
	sqrt.rn.f64 	%fd60, %fd59;
	cvt.rn.f32.f64 	%f48, %fd60;
	@%p78 bra 	$L__BB1_56;
	setp.num.f32 	%p80, %f43, %f43;
	cvt.rn.f32.f64 	%f104, %fd41;
	sub.f32 	%f105, %f131, %f104;
	mul.f32 	%f106, %f54, %f48;
	sub.f32 	%f107, %f105, %f106;
	selp.f32 	%f136, %f107, 0f7FFFFFFF, %p80;
	bra.uni 	$L__BB1_57;
$L__BB1_56:
	setp.num.f32 	%p81, %f94, %f94;
	cvt.rn.f32.f64 	%f108, %fd41;
	add.f32 	%f109, %f132, %f108;
	fma.rn.f32 	%f110, %f54, %f48, %f109;
	selp.f32 	%f136, %f110, 0f7FFFFFFF, %p81;
$L__BB1_57:
	ld.param.u32 	%r211, [devstop_many_series_one_param_f32_param_7];
	setp.eq.s32 	%p82, %r211, 0;
	rem.s32 	%r178, %r73, %r111;
	shl.b32 	%r179, %r178, 2;
	add.s32 	%r180, %r20, %r179;
	st.shared.f32 	[%r180], %f136;
	@%p82 bra 	$L__BB1_62;
	setp.lt.s32 	%p83, %r256, 1;
	@%p83 bra 	$L__BB1_66;
	add.s32 	%r85, %r97, -1;
	mov.u32 	%r246, %r256;
$L__BB1_60:
	add.s32 	%r181, %r85, %r246;
	rem.s32 	%r182, %r181, %r111;
	shl.b32 	%r183, %r182, 2;
	add.s32 	%r184, %r21, %r183;
	ld.shared.u32 	%r185, [%r184];
	rem.s32 	%r186, %r185, %r111;
	shl.b32 	%r187, %r186, 2;
	add.s32 	%r188, %r20, %r187;
	ld.shared.f32 	%f111, [%r188];
	abs.f32 	%f113, %f111;
	setp.num.f32 	%p84, %f113, %f113;
	setp.gtu.f32 	%p85, %f111, %f136;
	and.pred  	%p86, %p84, %p85;
	mov.u32 	%r256, %r246;
	@%p86 bra 	$L__BB1_66;
	add.s32 	%r88, %r246, -1;
	setp.gt.s32 	%p87, %r246, 1;
	mov.b32 	%r256, 0;
	mov.u32 	%r246, %r88;
	@%p87 bra 	$L__BB1_60;
	bra.uni 	$L__BB1_66;
$L__BB1_62:
	setp.lt.s32 	%p88, %r256, 1;
	@%p88 bra 	$L__BB1_66;
	add.s32 	%r86, %r97, -1;
	mov.u32 	%r247, %r256;
$L__BB1_64:
	add.s32 	%r190, %r86, %r247;
	rem.s32 	%r191, %r190, %r111;
	shl.b32 	%r192, %r191, 2;
	add.s32 	%r193, %r21, %r192;
	ld.shared.u32 	%r194, [%r193];
	rem.s32 	%r195, %r194, %r111;
	shl.b32 	%r196, %r195, 2;
	add.s32 	%r197, %r20, %r196;
	ld.shared.f32 	%f114, [%r197];
	abs.f32 	%f116, %f114;
	setp.num.f32 	%p89, %f116, %f116;
	setp.ltu.f32 	%p90, %f114, %f136;
	and.pred  	%p91, %p89, %p90;
	mov.u32 	%r256, %r247;
	@%p91 bra 	$L__BB1_66;
	add.s32 	%r90, %r247, -1;
	setp.gt.s32 	%p92, %r247, 1;
	mov.b32 	%r256, 0;
	mov.u32 	%r247, %r90;
	@%p92 bra 	$L__BB1_64;
$L__BB1_66:
	add.s32 	%r199, %r256, %r97;
	rem.s32 	%r200, %r199, %r111;
	shl.b32 	%r201, %r200, 2;
	add.s32 	%r202, %r21, %r201;
	st.shared.u32 	[%r202], %r73;
	add.s32 	%r96, %r256, 1;
	add.s32 	%r239, %r73, 1;
	setp.lt.s32 	%p93, %r256, 0;
	mov.u32 	%r256, %r96;
	@%p93 bra 	$L__BB1_70;
	min.s32 	%r203, %r96, 1;
	add.s32 	%r256, %r203, -1;
	sub.s32 	%r95, %r239, %r111;
$L__BB1_68:
	shl.b32 	%r204, %r97, 2;
	add.s32 	%r205, %r21, %r204;
	ld.shared.u32 	%r98, [%r205];
	setp.ge.s32 	%p94, %r98, %r95;
	@%p94 bra 	$L__BB1_71;
	add.s32 	%r209, %r97, 1;
	rem.s32 	%r97, %r209, %r111;
	add.s32 	%r100, %r96, -1;
	setp.gt.s32 	%p96, %r96, 1;
	mov.u32 	%r96, %r100;
	@%p96 bra 	$L__BB1_68;
$L__BB1_70:
	setp.lt.s32 	%p97, %r73, %r9;
	mov.f32 	%f137, 0f7FFFFFFF;
	@%p97 bra 	$L__BB1_74;
	bra.uni 	$L__BB1_73;
$L__BB1_71:
	setp.lt.s32 	%p95, %r73, %r9;
	mov.u32 	%r256, %r96;
	@%p95 bra 	$L__BB1_74;
	rem.s32 	%r206, %r98, %r111;
	shl.b32 	%r207, %r206, 2;
	add.s32 	%r208, %r20, %r207;
	ld.shared.f32 	%f137, [%r208];
	mov.u32 	%r256, %r96;
$L__BB1_73:
	mul.wide.s32 	%rd32, %r79, 4;
	add.s64 	%rd33, %rd1, %rd32;
	st.global.f32 	[%rd33], %f137;
$L__BB1_74:
	setp.lt.s32 	%p98, %r239, %r110;
	add.s32 	%r241, %r241, 1;
	add.s32 	%r238, %r78, 1;
	@%p98 bra 	$L__BB1_46;
$L__BB1_75:
	ret;

}


// ===== COMPILED SASS (sm_100) =====

	.target	sm_100

	.elftype	@"ET_EXEC"


//--------------------- .note.nv.tkinfo           --------------------------
	.section	.note.nv.tkinfo,"",@"SHT_NOTE"
	.sectionflags	@"SHF_NOTE_NV_TKINFO"
	.tkinfo
        /*0018*/ 	.word	0x00000002
        /*0030*/ 	.string	""
        /*0030*/ 	.string	"ptxas"
        /*0030*/ 	.string	"Cuda compilation tools, release 13.0, V13.0.88"
        /*0030*/ 	.string	"Build cuda_13.0.r13.0/compiler.36424714_0"
        /*0030*/ 	.string	"-arch sm_100 -m 64 "



//--------------------- .note.nv.cuinfo           --------------------------
	.section	.note.nv.cuinfo,"",@"SHT_NOTE"
	.sectionflags	@"SHF_NOTE_NV_CUINFO"
        /*0018*/ 	.short	0x0002
        /*001a*/ 	.short	0x0064
        /*001c*/ 	.short	0x0082
	.zero		2


//--------------------- .nv.info                  --------------------------
	.section	.nv.info,"",@"SHT_CUDA_INFO"
	.align	4


	//----- nvinfo : EIATTR_REGCOUNT
	.align		4
        /*0000*/ 	.byte	0x04, 0x2f
        /*0002*/ 	.short	(.L_1 - .L_0)
	.align		4
.L_0:
        /*0004*/ 	.word	index@(devstop_batch_grouped_f32)
        /*0008*/ 	.word	0x0000001e


	//----- nvinfo : EIATTR_FRAME_SIZE
	.align		4
.L_1:
        /*000c*/ 	.byte	0x04, 0x11
        /*000e*/ 	.short	(.L_3 - .L_2)
	.align		4
.L_2:
        /*0010*/ 	.word	index@($__internal_3_$__cuda_sm20_dsqrt_rn_f64_mediumpath_v1)
        /*0014*/ 	.word	0x00000000


	//----- nvinfo : EIATTR_FRAME_SIZE
	.align		4
.L_3:
        /*0018*/ 	.byte	0x04, 0x11
        /*001a*/ 	.short	(.L_5 - .L_4)
	.align		4
.L_4:
        /*001c*/ 	.word	index@($__internal_2_$__cuda_sm20_dblrcp_rn_slowpath_v3)
        /*0020*/ 	.word	0x00000000


	//----- nvinfo : EIATTR_FRAME_SIZE
	.align		4
.L_5:
        /*0024*/ 	.byte	0x04, 0x11
        /*0026*/ 	.short	(.L_7 - .L_6)
	.align		4
.L_6:
        /*0028*/ 	.word	index@(devstop_batch_grouped_f32)
        /*002c*/ 	.word	0x00000000


	//----- nvinfo : EIATTR_REGCOUNT
	.align		4
.L_7:
        /*0030*/ 	.byte	0x04, 0x2f
        /*0032*/ 	.short	(.L_9 - .L_8)
	.align		4
.L_8:
        /*0034*/ 	.word	index@(devstop_many_series_one_param_f32)
        /*0038*/ 	.word	0x0000001e


	//----- nvinfo : EIATTR_FRAME_SIZE
	.align		4
.L_9:
        /*003c*/ 	.byte	0x04, 0x11
        /*003e*/ 	.short	(.L_11 - .L_10)
	.align		4
.L_10:
        /*0040*/ 	.word	index@($__internal_1_$__cuda_sm20_dsqrt_rn_f64_mediumpath_v1)
        /*0044*/ 	.word	0x00000000


	//----- nvinfo : EIATTR_FRAME_SIZE
	.align		4
.L_11:
        /*0048*/ 	.byte	0x04, 0x11
        /*004a*/ 	.short	(.L_13 - .L_12)
	.align		4
.L_12:
        /*004c*/ 	.word	index@($__internal_0_$__cuda_sm20_dblrcp_rn_slowpath_v3)
        /*0050*/ 	.word	0x00000000


	//----- nvinfo : EIATTR_FRAME_SIZE
	.align		4
.L_13:
        /*0054*/ 	.byte	0x04, 0x11
        /*0056*/ 	.short	(.L_15 - .L_14)
	.align		4
.L_14:
        /*0058*/ 	.word	index@(devstop_many_series_one_param_f32)
        /*005c*/ 	.word	0x00000000


	//----- nvinfo : EIATTR_MIN_STACK_SIZE
	.align		4
.L_15:
        /*0060*/ 	.byte	0x04, 0x12
        /*0062*/ 	.short	(.L_17 - .L_16)
	.align		4
.L_16:
        /*0064*/ 	.word	index@(devstop_many_series_one_param_f32)
        /*0068*/ 	.word	0x00000000


	//----- nvinfo : EIATTR_MIN_STACK_SIZE
	.align		4
.L_17:
        /*006c*/ 	.byte	0x04, 0x12
        /*006e*/ 	.short	(.L_19 - .L_18)
	.align		4
.L_18:
        /*0070*/ 	.word	index@(devstop_batch_grouped_f32)
        /*0074*/ 	.word	0x00000000
.L_19:


//--------------------- .nv.compat                --------------------------
	.section	.nv.compat,"",@"SHT_CUDA_COMPAT_INFO"
	.align	4
        /*0000*/ 	.byte	0x02, 0x09, 0x00, 0x00, 0x02, 0x02, 0x01, 0x00, 0x02, 0x05, 0x05, 0x00, 0x03, 0x07, 0x01, 0x01
        /*0010*/ 	.byte	0x02, 0x03, 0x00, 0x00, 0x02, 0x06, 0x01, 0x00, 0x04, 0x0b, 0x08, 0x00, 0x01, 0x00, 0x00, 0x00
        /*0020*/ 	.byte	0x00, 0x00, 0x00, 0x00


//--------------------- .nv.info.devstop_many_series_one_param_f32 --------------------------
	.section	.nv.info.devstop_many_series_one_param_f32,"",@"SHT_CUDA_INFO"
	.sectionflags	@""
	.align	4


	//----- nvinfo : EIATTR_CUDA_API_VERSION
	.align		4
        /*0000*/ 	.byte	0x04, 0x37
        /*0002*/ 	.short	(.L_21 - .L_20)
.L_20:
        /*0004*/ 	.word	0x00000082


	//----- nvinfo : EIATTR_KPARAM_INFO
	.align		4
.L_21:
        /*0008*/ 	.byte	0x04, 0x17
        /*000a*/ 	.short	(.L_23 - .L_22)
.L_22:
        /*000c*/ 	.word	0x00000000
        /*0010*/ 	.short	0x0008
        /*0012*/ 	.short	0x0030
        /*0014*/ 	.byte	0x00, 0xf5, 0x21, 0x00


	//----- nvinfo : EIATTR_KPARAM_INFO
	.align		4
.L_23:
        /*0018*/ 	.byte	0x04, 0x17
        /*001a*/ 	.short	(.L_25 - .L_24)
.L_24:
        /*001c*/ 	.word	0x00000000
        /*0020*/ 	.short	0x0007
        /*0022*/ 	.short	0x0028
        /*0024*/ 	.byte	0x00, 0xf0, 0x11, 0x00


	//----- nvinfo : EIATTR_KPARAM_INFO
	.align		4
.L_25:
        /*0028*/ 	.byte	0x04, 0x17
        /*002a*/ 	.short	(.L_27 - .L_26)
.L_26:
        /*002c*/ 	.word	0x00000000
        /*0030*/ 	.short	0x0006
        /*0032*/ 	.short	0x0024
        /*0034*/ 	.byte	0x00, 0xf0, 0x11, 0x00


	//----- nvinfo : EIATTR_KPARAM_INFO
	.align		4
.L_27:
        /*0038*/ 	.byte	0x04, 0x17
        /*003a*/ 	.short	(.L_29 - .L_28)
.L_28:
        /*003c*/ 	.word	0x00000000
        /*0040*/ 	.short	0x0005
        /*0042*/ 	.short	0x0020
        /*0044*/ 	.byte	0x00, 0xf0, 0x11, 0x00


	//----- nvinfo : EIATTR_KPARAM_INFO
	.align		4
.L_29:
        /*0048*/ 	.byte	0x04, 0x17
        /*004a*/ 	.short	(.L_31 - .L_30)
.L_30:
        /*004c*/ 	.word	0x00000000
        /*0050*/ 	.short	0x0004
        /*0052*/ 	.short	0x001c
        /*0054*/ 	.byte	0x00, 0xf0, 0x11, 0x00


	//----- nvinfo : EIATTR_KPARAM_INFO
	.align		4
.L_31:
        /*0058*/ 	.byte	0x04, 0x17
        /*005a*/ 	.short	(.L_33 - .L_32)
.L_32:
        /*005c*/ 	.word	0x00000000
        /*0060*/ 	.short	0x0003
        /*0062*/ 	.short	0x0018
        /*0064*/ 	.byte	0x00, 0xf0, 0x11, 0x00


	//----- nvinfo : EIATTR_KPARAM_INFO
	.align		4
.L_33:
        /*0068*/ 	.byte	0x04, 0x17
        /*006a*/ 	.short	(.L_35 - .L_34)
.L_34:
        /*006c*/ 	.word	0x00000000
        /*0070*/ 	.short	0x0002
        /*0072*/ 	.short	0x0010
        /*0074*/ 	.byte	0x00, 0xf5, 0x21, 0x00


	//----- nvinfo : EIATTR_KPARAM_INFO
	.align		4
.L_35:
        /*0078*/ 	.byte	0x04, 0x17
        /*007a*/ 	.short	(.L_37 - .L_36)
.L_36:
        /*007c*/ 	.word	0x00000000
        /*0080*/ 	.short	0x0001
        /*0082*/ 	.short	0x0008
        /*0084*/ 	.byte	0x00, 0xf5, 0x21, 0x00


	//----- nvinfo : EIATTR_KPARAM_INFO
	.align		4
.L_37:
        /*0088*/ 	.byte	0x04, 0x17
        /*008a*/ 	.short	(.L_39 - .L_38)
.L_38:
        /*008c*/ 	.word	0x00000000
        /*0090*/ 	.short	0x0000
        /*0092*/ 	.short	0x0000
        /*0094*/ 	.byte	0x00, 0xf5, 0x21, 0x00


	//----- nvinfo : EIATTR_SPARSE_MMA_MASK
	.align		4
.L_39:
        /*0098*/ 	.byte	0x03, 0x50
        /*009a*/ 	.short	0x0000


	//----- nvinfo : EIATTR_MAXREG_COUNT
	.align		4
        /*009c*/ 	.byte	0x03, 0x1b
        /*009e*/ 	.short	0x00ff


	//----- nvinfo : EIATTR_NUM_BARRIERS
	.align		4
        /*00a0*/ 	.byte	0x02, 0x4c
        /*00a2*/ 	.byte	0x01
	.zero		1


	//----- nvinfo : EIATTR_MERCURY_ISA_VERSION
	.align		4
        /*00a4*/ 	.byte	0x03, 0x5f
        /*00a6*/ 	.short	0x0101


	//----- nvinfo : EIATTR_VRC_CTA_INIT_COUNT
	.align		4
        /*00a8*/ 	.byte	0x02, 0x4a
	.zero		1
	.zero		1


	//----- nvinfo : EIATTR_EXIT_INSTR_OFFSETS
	.align		4
        /*00ac*/ 	.byte	0x04, 0x1c
        /*00ae*/ 	.short	(.L_41 - .L_40)


	//   ....[0]....
.L_40:
        /*00b0*/ 	.word	0x00000070


	//   ....[1]....
        /*00b4*/ 	.word	0x000001b0


	//   ....[2]....
        /*00b8*/ 	.word	0x00000250


	//   ....[3]....
        /*00bc*/ 	.word	0x00002fa0


	//----- nvinfo : EIATTR_CRS_STACK_SIZE
	.align		4
.L_41:
        /*00c0*/ 	.byte	0x04, 0x1e
        /*00c2*/ 	.short	(.L_43 - .L_42)
.L_42:
        /*00c4*/ 	.word	0x00000000


	//----- nvinfo : EIATTR_CBANK_PARAM_SIZE
	.align		4
.L_43:
        /*00c8*/ 	.byte	0x03, 0x19
        /*00ca*/ 	.short	0x0038


	//----- nvinfo : EIATTR_PARAM_CBANK
	.align		4
        /*00cc*/ 	.byte	0x04, 0x0a
        /*00ce*/ 	.short	(.L_45 - .L_44)
	.align		4
.L_44:
        /*00d0*/ 	.word	index@(.nv.constant0.devstop_many_series_one_param_f32)
        /*00d4*/ 	.short	0x0380
        /*00d6*/ 	.short	0x0038


	//----- nvinfo : EIATTR_SW_WAR
	.align		4
.L_45:
        /*00d8*/ 	.byte	0x04, 0x36
        /*00da*/ 	.short	(.L_47 - .L_46)
.L_46:
        /*00dc*/ 	.word	0x00000008
.L_47:


//--------------------- .nv.info.devstop_batch_grouped_f32 --------------------------
	.section	.nv.info.devstop_batch_grouped_f32,"",@"SHT_CUDA_INFO"
	.sectionflags	@""
	.align	4


	//----- nvinfo : EIATTR_CUDA_API_VERSION
	.align		4
        /*0000*/ 	.byte	0x04, 0x37
        /*0002*/ 	.short	(.L_49 - .L_48)
.L_48:
        /*0004*/ 	.word	0x00000082


	//----- nvinfo : EIATTR_KPARAM_INFO
	.align		4
.L_49:
        /*0008*/ 	.byte	0x04, 0x17
        /*000a*/ 	.short	(.L_51 - .L_50)
.L_50:
        /*000c*/ 	.word	0x00000000
        /*0010*/ 	.short	0x000c
        /*0012*/ 	.short	0x0050
        /*0014*/ 	.byte	0x00, 0xf5, 0x21, 0x00


	//----- nvinfo : EIATTR_KPARAM_INFO
	.align		4
.L_51:
        /*0018*/ 	.byte	0x04, 0x17
        /*001a*/ 	.short	(.L_53 - .L_52)
.L_52:
        /*001c*/ 	.word	0x00000000
        /*0020*/ 	.short	0x000b
        /*0022*/ 	.short	0x0048
        /*0024*/ 	.byte	0x00, 0xf0, 0x11, 0x00


	//----- nvinfo : EIATTR_KPARAM_INFO
	.align		4
.L_53:
        /*0028*/ 	.byte	0x04, 0x17
        /*002a*/ 	.short	(.L_55 - .L_54)
.L_54:
        /*002c*/ 	.word	0x00000000
        /*0030*/ 	.short	0x000a
        /*0032*/ 	.short	0x0044
        /*0034*/ 	.byte	0x00, 0xf0, 0x11, 0x00


	//----- nvinfo : EIATTR_KPARAM_INFO
	.align		4
.L_55:
        /*0038*/ 	.byte	0x04, 0x17
        /*003a*/ 	.short	(.L_57 - .L_56)
.L_56:
        /*003c*/ 	.word	0x00000000
        /*0040*/ 	.short	0x0009
        /*0042*/ 	.short	0x0040
        /*0044*/ 	.byte	0x00, 0xf0, 0x11, 0x00


	//----- nvinfo : EIATTR_KPARAM_INFO
	.align		4
.L_57:
        /*0048*/ 	.byte	0x04, 0x17
        /*004a*/ 	.short	(.L_59 - .L_58)
.L_58:
        /*004c*/ 	.word	0x00000000
        /*0050*/ 	.short	0x0008
        /*0052*/ 	.short	0x0038
        /*0054*/ 	.byte	0x00, 0xf5, 0x21, 0x00


	//----- nvinfo : EIATTR_KPARAM_INFO
	.align		4
.L_59:
        /*0058*/ 	.byte	0x04, 0x17
        /*005a*/ 	.short	(.L_61 - .L_60)
.L_60:
        /*005c*/ 	.word	0x00000000
        /*0060*/ 	.short	0x0007
        /*0062*/ 	.short	0x0030
        /*0064*/ 	.byte	0x00, 0xf0, 0x11, 0x00


	//----- nvinfo : EIATTR_KPARAM_INFO
	.align		4
.L_61:
        /*0068*/ 	.byte	0x04, 0x17
        /*006a*/ 	.short	(.L_63 - .L_62)
.L_62:
        /*006c*/ 	.word	0x00000000
        /*0070*/ 	.short	0x0006
        /*0072*/ 	.short	0x002c
        /*0074*/ 	.byte	0x00, 0xf0, 0x11, 0x00


	//----- nvinfo : EIATTR_KPARAM_INFO
	.align		4
.L_63:
        /*0078*/ 	.byte	0x04, 0x17
        /*007a*/ 	.short	(.L_65 - .L_64)
.L_64:
        /*007c*/ 	.word	0x00000000
        /*0080*/ 	.short	0x0005
        /*0082*/ 	.short	0x0028
        /*0084*/ 	.byte	0x00, 0xf0, 0x11, 0x00


	//----- nvinfo : EIATTR_KPARAM_INFO
	.align		4
.L_65:
        /*0088*/ 	.byte	0x04, 0x17
        /*008a*/ 	.short	(.L_67 - .L_66)
.L_66:
        /*008c*/ 	.word	0x00000000
        /*0090*/ 	.short	0x0004
        /*0092*/ 	.short	0x0020
        /*0094*/ 	.byte	0x00, 0xf5, 0x21, 0x00


	//----- nvinfo : EIATTR_KPARAM_INFO
	.align		4
.L_67:
        /*0098*/ 	.byte	0x04, 0x17
        /*009a*/ 	.short	(.L_69 - .L_68)
.L_68:
        /*009c*/ 	.word	0x00000000
        /*00a0*/ 	.short	0x0003
        /*00a2*/ 	.short	0x0018
        /*00a4*/ 	.byte	0x00, 0xf5, 0x21, 0x00


	//----- nvinfo : EIATTR_KPARAM_INFO
	.align		4
.L_69:
        /*00a8*/ 	.byte	0x04, 0x17
        /*00aa*/ 	.short	(.L_71 - .L_70)
.L_70:
        /*00ac*/ 	.word	0x00000000
        /*00b0*/ 	.short	0x0002
        /*00b2*/ 	.short	0x0010
        /*00b4*/ 	.byte	0x00, 0xf5, 0x21, 0x00


	//----- nvinfo : EIATTR_KPARAM_INFO
	.align		4
.L_71:
        /*00b8*/ 	.byte	0x04, 0x17
        /*00ba*/ 	.short	(.L_73 - .L_72)
.L_72:
        /*00bc*/ 	.word	0x00000000
        /*00c0*/ 	.short	0x0001
        /*00c2*/ 	.short	0x0008
        /*00c4*/ 	.byte	0x00, 0xf5, 0x21, 0x00


	//----- nvinfo : EIATTR_KPARAM_INFO
	.align		4
.L_73:
        /*00c8*/ 	.byte	0x04, 0x17
        /*00ca*/ 	.short	(.L_75 - .L_74)
.L_74:
        /*00cc*/ 	.word	0x00000000
        /*00d0*/ 	.short	0x0000
        /*00d2*/ 	.short	0x0000
        /*00d4*/ 	.byte	0x00, 0xf5, 0x21, 0x00


	//----- nvinfo : EIATTR_SPARSE_MMA_MASK
	.align		4
.L_75:
        /*00d8*/ 	.byte	0x03, 0x50
        /*00da*/ 	.short	0x0000


	//----- nvinfo : EIATTR_MAXREG_COUNT
	.align		4
        /*00dc*/ 	.byte	0x03, 0x1b
        /*00de*/ 	.short	0x00ff


	//----- nvinfo : EIATTR_NUM_BARRIERS
	.align		4
        /*00e0*/ 	.byte	0x02, 0x4c
        /*00e2*/ 	.byte	0x01
	.zero		1


	//----- nvinfo : EIATTR_MERCURY_ISA_VERSION
	.align		4
        /*00e4*/ 	.byte	0x03, 0x5f
        /*00e6*/ 	.short	0x0101


	//----- nvinfo : EIATTR_VRC_CTA_INIT_COUNT
	.align		4
        /*00e8*/ 	.byte	0x02, 0x4a
	.zero		1
	.zero		1


	//----- nvinfo : EIATTR_EXIT_INSTR_OFFSETS
	.align		4
        /*00ec*/ 	.byte	0x04, 0x1c
        /*00ee*/ 	.short	(.L_77 - .L_76)


	//   ....[0]....
.L_76:
        /*00f0*/ 	.word	0x00000060


	//   ....[1]....
        /*00f4*/ 	.word	0x000001e0


	//   ....[2]....
        /*00f8*/ 	.word	0x00000680


	//   ....[3]....
        /*00fc*/ 	.word	0x00001700


	//   ....[4]....
        /*0100*/ 	.word	0x00002740


	//----- nvinfo : EIATTR_CRS_STACK_SIZE
	.align		4
.L_77:
        /*0104*/ 	.byte	0x04, 0x1e
        /*0106*/ 	.short	(.L_79 - .L_78)
.L_78:
        /*0108*/ 	.word	0x00000000


	//----- nvinfo : EIATTR_CBANK_PARAM_SIZE
	.align		4
.L_79:
        /*010c*/ 	.byte	0x03, 0x19
        /*010e*/ 	.short	0x0058


	//----- nvinfo : EIATTR_PARAM_CBANK
	.align		4
        /*0110*/ 	.byte	0x04, 0x0a
        /*0112*/ 	.short	(.L_81 - .L_80)
	.align		4
.L_80:
        /*0114*/ 	.word	index@(.nv.constant0.devstop_batch_grouped_f32)
        /*0118*/ 	.short	0x0380
        /*011a*/ 	.short	0x0058


	//----- nvinfo : EIATTR_SW_WAR
	.align		4
.L_81:
        /*011c*/ 	.byte	0x04, 0x36
        /*011e*/ 	.short	(.L_83 - .L_82)
.L_82:
        /*0120*/ 	.word	0x00000008
.L_83:


//--------------------- .nv.callgraph             --------------------------
	.section	.nv.callgraph,"",@"SHT_CUDA_CALLGRAPH"
	.align	4
	.sectionentsize	8
	.align		4
        /*0000*/ 	.word	0x00000000
	.align		4
        /*0004*/ 	.word	0xffffffff
	.align		4
        /*0008*/ 	.word	0x00000000
	.align		4
        /*000c*/ 	.word	0xfffffffe
	.align		4
        /*0010*/ 	.word	0x00000000
	.align		4
        /*0014*/ 	.word	0xfffffffd
	.align		4
        /*0018*/ 	.word	0x00000000
	.align		4
        /*001c*/ 	.word	0xfffffffc


//--------------------- .text.devstop_many_series_one_param_f32 --------------------------
	.section	.text.devstop_many_series_one_param_f32,"ax",@progbits
	.align	128
        .global         devstop_many_series_one_param_f32
        .type           devstop_many_series_one_param_f32,@function
        .size           devstop_many_series_one_param_f32,(.L_x_73 - devstop_many_series_one_param_f32)
        .other          devstop_many_series_one_param_f32,@"STO_CUDA_ENTRY STV_DEFAULT"
devstop_many_series_one_param_f32:
.text.devstop_many_series_one_param_f32:
[----:B------:R-:W-:Y:S08]  /*0000*/  LDC R1, c[0x0][0x37c] ;  /* 0x0000df00ff017b82 */ /* 0x000ff00000000800 */
[----:B------:R-:W0:Y:S01]  /*0010*/  S2UR UR18, SR_CTAID.X ;  /* 0x00000000001279c3 */ /* 0x000e220000002500 */
[----:B------:R-:W1:Y:S01]  /*0020*/  LDCU UR26, c[0x0][0x3a0] ;  /* 0x00007400ff1a77ac */ /* 0x000e620008000800 */
[----:B------:R-:W0:Y:S01]  /*0030*/  LDCU UR5, c[0x0][0x398] ;  /* 0x00007300ff0577ac */ /* 0x000e220008000800 */
[----:B-1----:R-:W-:-:S04]  /*0040*/  UISETP.GE.AND UP0, UPT, UR26, 0x1, UPT ;  /* 0x000000011a00788c */ /* 0x002fc8000bf06270 */
[----:B0-----:R-:W-:-:S06]  /*0050*/  UISETP.GE.OR UP0, UPT, UR18, UR5, !UP0 ;  /* 0x000000051200728c */ /* 0x001fcc000c706670 */
[----:B------:R-:W-:-:S13]  /*0060*/  PLOP3.LUT P0, PT, PT, PT, UP0, 0x80, 0x8 ;  /* 0x000000000008781c */ /* 0x000fda0003f0f008 */
[----:B------:R-:W-:Y:S05]  /*0070*/  @P0 EXIT ;  /* 0x000000000000094d */ /* 0x000fea0003800000 */
[----:B------:R-:W0:Y:S01]  /*0080*/  S2R R0, SR_TID.X ;  /* 0x0000000000007919 */ /* 0x000e220000002100 */
[----:B------:R-:W0:Y:S01]  /*0090*/  LDCU UR20, c[0x0][0x39c] ;  /* 0x00007380ff1477ac */ /* 0x000e220008000800 */
[----:B------:R-:W-:Y:S01]  /*00a0*/  BSSY.RECONVERGENT B0, `(.L_x_0) ;  /* 0x000000f000007945 */ /* 0x000fe20003800200 */
[----:B------:R-:W1:Y:S01]  /*00b0*/  LDCU.64 UR16, c[0x0][0x358] ;  /* 0x00006b00ff1077ac */ /* 0x000e620008000a00 */
[C---:B0-----:R-:W-:Y:S02]  /*00c0*/  ISETP.GE.AND P0, PT, R0.reuse, UR20, PT ;  /* 0x0000001400007c0c */ /* 0x041fe4000bf06270 */
[----:B------:R-:W-:-:S11]  /*00d0*/  ISETP.NE.AND P1, PT, R0, RZ, PT ;  /* 0x000000ff0000720c */ /* 0x000fd60003f25270 */
[----:B-1----:R-:W-:Y:S05]  /*00e0*/  @P0 BRA `(.L_x_1) ;  /* 0x0000000000280947 */ /* 0x002fea0003800000 */
[----:B------:R-:W0:Y:S01]  /*00f0*/  LDC R7, c[0x0][0x360] ;  /* 0x0000d800ff077b82 */ /* 0x000e220000000800 */
[----:B------:R-:W-:-:S07]  /*0100*/  IMAD.MOV.U32 R9, RZ, RZ, 0x7fffffff ;  /* 0x7fffffffff097424 */ /* 0x000fce00078e00ff */
[----:B------:R-:W1:Y:S02]  /*0110*/  LDC.64 R4, c[0x0][0x3b0] ;  /* 0x0000ec00ff047b82 */ /* 0x000e640000000a00 */
.L_x_2:
[----:B--2---:R-:W-:-:S04]  /*0120*/  IMAD.U32 R3, RZ, RZ, UR5 ;  /* 0x00000005ff037e24 */ /* 0x004fc8000f8e00ff */
[----:B------:R-:W-:Y:S02]  /*0130*/  IMAD R3, R0, R3, UR18 ;  /* 0x0000001200037e24 */ /* 0x000fe4000f8e0203 */
[----:B0-----:R-:W-:Y:S02]  /*0140*/  IMAD.IADD R0, R7, 0x1, R0 ;  /* 0x0000000107007824 */ /* 0x001fe400078e0200 */
[----:B-1----:R-:W-:-:S03]  /*0150*/  IMAD.WIDE R2, R3, 0x4, R4 ;  /* 0x0000000403027825 */ /* 0x002fc600078e0204 */
[----:B------:R-:W-:Y:S02]  /*0160*/  ISETP.GE.AND P0, PT, R0, UR20, PT ;  /* 0x0000001400007c0c */ /* 0x000fe4000bf06270 */
[----:B------:R2:W-:Y:S11]  /*0170*/  STG.E desc[UR16][R2.64], R9 ;  /* 0x0000000902007986 */ /* 0x0005f6000c101910 */
[----:B------:R-:W-:Y:S05]  /*0180*/  @!P0 BRA `(.L_x_2) ;  /* 0xfffffffc00e48947 */ /* 0x000fea000383ffff */
.L_x_1:
[----:B------:R-:W-:Y:S05]  /*0190*/  BSYNC.RECONVERGENT B0 ;  /* 0x0000000000007941 */ /* 0x000fea0003800200 */
.L_x_0:
[----:B------:R-:W-:Y:S06]  /*01a0*/  BAR.SYNC.DEFER_BLOCKING 0x0 ;  /* 0x0000000000007b1d */ /* 0x000fec0000010000 */
[----:B------:R-:W-:Y:S05]  /*01b0*/  @P1 EXIT ;  /* 0x000000000000194d */ /* 0x000fea0003800000 */
[----:B------:R-:W0:Y:S02]  /*01c0*/  LDCU.64 UR6, c[0x0][0x390] ;  /* 0x00007200ff0677ac */ /* 0x000e240008000a00 */
[----:B0-----:R-:W-:-:S06]  /*01d0*/  UIMAD.WIDE.U32 UR6, UR18, 0x4, UR6 ;  /* 0x00000004120678a5 */ /* 0x001fcc000f8e0006 */
[----:B--2---:R-:W-:Y:S02]  /*01e0*/  IMAD.U32 R2, RZ, RZ, UR6 ;  /* 0x00000006ff027e24 */ /* 0x004fe4000f8e00ff */
[----:B------:R-:W-:-:S05]  /*01f0*/  IMAD.U32 R3, RZ, RZ, UR7 ;  /* 0x00000007ff037e24 */ /* 0x000fca000f8e00ff */
[----:B------:R-:W2:Y:S02]  /*0200*/  LDG.E.CONSTANT R2, desc[UR16][R2.64] ;  /* 0x0000001002027981 */ /* 0x000ea4000c1e9900 */
[----:B--2---:R-:W-:-:S13]  /*0210*/  R2UR UR6, R2 ;  /* 0x00000000020672ca */ /* 0x004fda00000e0000 */
[----:B------:R-:W-:-:S04]  /*0220*/  UIADD3 UR8, UPT, UPT, UR6, UR26, URZ ;  /* 0x0000001a06087290 */ /* 0x000fc8000fffe0ff */
[----:B------:R-:W-:-:S06]  /*0230*/  UISETP.GE.AND UP0, UPT, UR8, UR20, UPT ;  /* 0x000000140800728c */ /* 0x000fcc000bf06270 */
[----:B------:R-:W-:-:S13]  /*0240*/  PLOP3.LUT P0, PT, PT, PT, UP0, 0x80, 0x8 ;  /* 0x000000000008781c */ /* 0x000fda0003f0f008 */
[----:B------:R-:W-:Y:S05]  /*0250*/  @P0 EXIT ;  /* 0x000000000000094d */ /* 0x000fea0003800000 */
[----:B------:R-:W-:Y:S02]  /*0260*/  UISETP.GE.U32.AND UP0, UPT, UR26, 0x8, UPT ;  /* 0x000000081a00788c */ /* 0x000fe4000bf06070 */
[----:B------:R-:W-:Y:S02]  /*0270*/  UIADD3 UR9, UPT, UPT, UR26, -0x1, URZ ;  /* 0xffffffff1a097890 */ /* 0x000fe4000fffe0ff */
[----:B------:R-:W-:Y:S01]  /*0280*/  ULOP3.LUT UR11, UR26, 0x7, URZ, 0xc0, !UPT ;  /* 0x000000071a0b7892 */ /* 0x000fe2000f8ec0ff */
[----:B------:R-:W-:Y:S01]  /*0290*/  UMOV UR4, URZ ;  /* 0x000000ff00047c82 */ /* 0x000fe20008000000 */
[----:B------:R-:W-:-:S03]  /*02a0*/  UIADD3 UR19, UPT, UPT, UR8, UR9, URZ ;  /* 0x0000000908137290 */ /* 0x000fc6000fffe0ff */
[----:B------:R-:W-:Y:S09]  /*02b0*/  BRA.U !UP0, `(.L_x_3) ;  /* 0x0000000108947547 */ /* 0x000ff2000b800000 */
[----:B------:R-:W0:Y:S01]  /*02c0*/  S2UR UR10, SR_CgaCtaId ;  /* 0x00000000000a79c3 */ /* 0x000e220000008800 */
[----:B------:R-:W-:Y:S01]  /*02d0*/  UMOV UR7, 0x400 ;  /* 0x0000040000077882 */ /* 0x000fe20000000000 */
[----:B------:R-:W-:Y:S02]  /*02e0*/  ULOP3.LUT UR4, UR26, 0x7ffffff8, URZ, 0xc0, !UPT ;  /* 0x7ffffff81a047892 */ /* 0x000fe4000f8ec0ff */
[----:B0-----:R-:W-:Y:S02]  /*02f0*/  ULEA UR7, UR10, UR7, 0x18 ;  /* 0x000000070a077291 */ /* 0x001fe4000f8ec0ff */
[----:B------:R-:W-:Y:S02]  /*0300*/  UIADD3 UR10, UPT, UPT, -UR4, URZ, URZ ;  /* 0x000000ff040a7290 */ /* 0x000fe4000fffe1ff */
[----:B------:R-:W-:-:S12]  /*0310*/  UIADD3 UR7, UPT, UPT, UR7, 0x10, URZ ;  /* 0x0000001007077890 */ /* 0x000fd8000fffe0ff */
.L_x_4:
[----:B------:R-:W-:Y:S01]  /*0320*/  ULEA UR12, UR26, UR7, 0x2 ;  /* 0x000000071a0c7291 */ /* 0x000fe2000f8e10ff */
[----:B0-----:R-:W-:Y:S01]  /*0330*/  IMAD.MOV.U32 R0, RZ, RZ, 0x7fffffff ;  /* 0x7fffffffff007424 */ /* 0x001fe200078e00ff */
[----:B------:R-:W-:Y:S02]  /*0340*/  ULEA UR13, UR26, UR7, 0x3 ;  /* 0x000000071a0d7291 */ /* 0x000fe4000f8e18ff */
[----:B------:R-:W-:Y:S02]  /*0350*/  UIADD3 UR10, UPT, UPT, UR10, 0x8, URZ ;  /* 0x000000080a0a7890 */ /* 0x000fe4000fffe0ff */
[----:B------:R0:W-:Y:S02]  /*0360*/  STS [UR7+-0x10], R0 ;  /* 0xfffff000ff007988 */ /* 0x0001e40008000807 */
[----:B------:R-:W-:Y:S02]  /*0370*/  UISETP.NE.AND UP0, UPT, UR10, URZ, UPT ;  /* 0x000000ff0a00728c */ /* 0x000fe4000bf05270 */
[----:B------:R0:W-:Y:S04]  /*0380*/  STS [UR12+-0x10], R0 ;  /* 0xfffff000ff007988 */ /* 0x0001e8000800080c */
[----:B------:R-:W-:Y:S04]  /*0390*/  STS [UR13+-0x10], RZ ;  /* 0xfffff0ffff007988 */ /* 0x000fe8000800080d */
[----:B------:R0:W-:Y:S04]  /*03a0*/  STS [UR7+-0xc], R0 ;  /* 0xfffff400ff007988 */ /* 0x0001e80008000807 */
        /* <DEDUP_REMOVED lines=8> */
[----:B------:R0:W-:Y:S04]  /*0430*/  STS [UR7], R0 ;  /* 0x00000000ff007988 */ /* 0x0001e80008000807 */
[----:B------:R0:W-:Y:S04]  /*0440*/  STS [UR12], R0 ;  /* 0x00000000ff007988 */ /* 0x0001e8000800080c */
[----:B------:R-:W-:Y:S04]  /*0450*/  STS [UR13], RZ ;  /* 0x000000ffff007988 */ /* 0x000fe8000800080d */
[----:B------:R0:W-:Y:S04]  /*0460*/  STS [UR7+0x4], R0 ;  /* 0x00000400ff007988 */ /* 0x0001e80008000807 */
[----:B------:R0:W-:Y:S04]  /*0470*/  STS [UR12+0x4], R0 ;  /* 0x00000400ff007988 */ /* 0x0001e8000800080c */
[----:B------:R-:W-:Y:S04]  /*0480*/  STS [UR13+0x4], RZ ;  /* 0x000004ffff007988 */ /* 0x000fe8000800080d */
[----:B------:R0:W-:Y:S04]  /*0490*/  STS [UR7+0x8], R0 ;  /* 0x00000800ff007988 */ /* 0x0001e80008000807 */
[----:B------:R0:W-:Y:S04]  /*04a0*/  STS [UR12+0x8], R0 ;  /* 0x00000800ff007988 */ /* 0x0001e8000800080c */
[----:B------:R-:W-:Y:S04]  /*04b0*/  STS [UR13+0x8], RZ ;  /* 0x000008ffff007988 */ /* 0x000fe8000800080d */
[----:B------:R0:W-:Y:S01]  /*04c0*/  STS [UR7+0xc], R0 ;  /* 0x00000c00ff007988 */ /* 0x0001e20008000807 */
[----:B------:R-:W-:-:S03]  /*04d0*/  UIADD3 UR7, UPT, UPT, UR7, 0x20, URZ ;  /* 0x0000002007077890 */ /* 0x000fc6000fffe0ff */
[----:B------:R0:W-:Y:S04]  /*04e0*/  STS [UR12+0xc], R0 ;  /* 0x00000c00ff007988 */ /* 0x0001e8000800080c */
[----:B------:R-:W-:Y:S01]  /*04f0*/  STS [UR13+0xc], RZ ;  /* 0x00000cffff007988 */ /* 0x000fe2000800080d */
[----:B------:R-:W-:Y:S05]  /*0500*/  BRA.U UP0, `(.L_x_4) ;  /* 0xfffffffd00847547 */ /* 0x000fea000b83ffff */
.L_x_3:
[----:B------:R-:W1:Y:S01]  /*0510*/  S2UR UR10, SR_CgaCtaId ;  /* 0x00000000000a79c3 */ /* 0x000e620000008800 */
[----:B------:R-:W-:Y:S01]  /*0520*/  UISETP.NE.AND UP0, UPT, UR11, URZ, UPT ;  /* 0x000000ff0b00728c */ /* 0x000fe2000bf05270 */
[----:B------:R-:W-:Y:S02]  /*0530*/  UMOV UR7, 0x400 ;  /* 0x0000040000077882 */ /* 0x000fe40000000000 */
[----:B-1----:R-:W-:-:S04]  /*0540*/  ULEA UR7, UR10, UR7, 0x18 ;  /* 0x000000070a077291 */ /* 0x002fc8000f8ec0ff */
[----:B------:R-:W-:-:S04]  /*0550*/  ULEA UR24, UR26, UR7, 0x2 ;  /* 0x000000071a187291 */ /* 0x000fc8000f8e10ff */
[----:B------:R-:W-:Y:S01]  /*0560*/  ULEA UR25, UR26, UR24, 0x2 ;  /* 0x000000181a197291 */ /* 0x000fe2000f8e10ff */
[----:B------:R-:W-:Y:S11]  /*0570*/  BRA.U !UP0, `(.L_x_5) ;  /* 0x0000000108b47547 */ /* 0x000ff6000b800000 */
[----:B------:R-:W-:Y:S02]  /*0580*/  UISETP.GE.U32.AND UP0, UPT, UR11, 0x4, UPT ;  /* 0x000000040b00788c */ /* 0x000fe4000bf06070 */
[----:B------:R-:W-:-:S04]  /*0590*/  ULOP3.LUT UR10, UR26, 0x3, URZ, 0xc0, !UPT ;  /* 0x000000031a0a7892 */ /* 0x000fc8000f8ec0ff */
[----:B------:R-:W-:-:S03]  /*05a0*/  UISETP.NE.AND UP1, UPT, UR10, URZ, UPT ;  /* 0x000000ff0a00728c */ /* 0x000fc6000bf25270 */
[----:B------:R-:W-:Y:S08]  /*05b0*/  BRA.U !UP0, `(.L_x_6) ;  /* 0x0000000108447547 */ /* 0x000ff0000b800000 */
[----:B------:R-:W-:Y:S01]  /*05c0*/  ULEA UR11, UR4, UR7, 0x2 ;  /* 0x00000007040b7291 */ /* 0x000fe2000f8e10ff */
[----:B0-----:R-:W-:Y:S01]  /*05d0*/  MOV R0, 0x7fffffff ;  /* 0x7fffffff00007802 */ /* 0x001fe20000000f00 */
[----:B------:R-:W-:Y:S02]  /*05e0*/  ULEA UR12, UR4, UR24, 0x2 ;  /* 0x00000018040c7291 */ /* 0x000fe4000f8e10ff */
[----:B------:R-:W-:Y:S02]  /*05f0*/  ULEA UR13, UR4, UR25, 0x2 ;  /* 0x00000019040d7291 */ /* 0x000fe4000f8e10ff */
[----:B------:R-:W-:-:S03]  /*0600*/  UIADD3 UR4, UPT, UPT, UR4, 0x4, URZ ;  /* 0x0000000404047890 */ /* 0x000fc6000fffe0ff */
        /* <DEDUP_REMOVED lines=9> */
[----:B------:R1:W-:Y:S04]  /*06a0*/  STS [UR11+0xc], R0 ;  /* 0x00000c00ff007988 */ /* 0x0003e8000800080b */
[----:B------:R1:W-:Y:S04]  /*06b0*/  STS [UR12+0xc], R0 ;  /* 0x00000c00ff007988 */ /* 0x0003e8000800080c */
[----:B------:R-:W-:Y:S01]  /*06c0*/  STS [UR13+0xc], RZ ;  /* 0x00000cffff007988 */ /* 0x000fe2000800080d */
.L_x_6:
[----:B------:R-:W-:Y:S05]  /*06d0*/  BRA.U !UP1, `(.L_x_5) ;  /* 0x00000001095c7547 */ /* 0x000fea000b800000 */
[----:B------:R-:W-:Y:S02]  /*06e0*/  UISETP.NE.AND UP0, UPT, UR10, 0x1, UPT ;  /* 0x000000010a00788c */ /* 0x000fe4000bf05270 */
[----:B------:R-:W-:-:S04]  /*06f0*/  ULOP3.LUT UR11, UR26, 0x1, URZ, 0xc0, !UPT ;  /* 0x000000011a0b7892 */ /* 0x000fc8000f8ec0ff */
[----:B------:R-:W-:-:S03]  /*0700*/  UISETP.NE.U32.AND UP1, UPT, UR11, 0x1, UPT ;  /* 0x000000010b00788c */ /* 0x000fc6000bf25070 */
[----:B------:R-:W-:Y:S08]  /*0710*/  BRA.U !UP0, `(.L_x_7) ;  /* 0x00000001082c7547 */ /* 0x000ff0000b800000 */
[----:B------:R-:W-:Y:S01]  /*0720*/  ULEA UR10, UR4, UR7, 0x2 ;  /* 0x00000007040a7291 */ /* 0x000fe2000f8e10ff */
[----:B01----:R-:W-:Y:S01]  /*0730*/  IMAD.MOV.U32 R0, RZ, RZ, 0x7fffffff ;  /* 0x7fffffffff007424 */ /* 0x003fe200078e00ff */
        /* <DEDUP_REMOVED lines=8> */
[----:B------:R-:W-:Y:S01]  /*07c0*/  STS [UR12+0x4], RZ ;  /* 0x000004ffff007988 */ /* 0x000fe2000800080c */
.L_x_7:
[----:B------:R-:W-:Y:S05]  /*07d0*/  BRA.U UP1, `(.L_x_5) ;  /* 0x00000001011c7547 */ /* 0x000fea000b800000 */
[----:B------:R-:W-:Y:S01]  /*07e0*/  ULEA UR7, UR4, UR7, 0x2 ;  /* 0x0000000704077291 */ /* 0x000fe2000f8e10ff */
[----:B012---:R-:W-:Y:S01]  /*07f0*/  IMAD.MOV.U32 R0, RZ, RZ, 0x7fffffff ;  /* 0x7fffffffff007424 */ /* 0x007fe200078e00ff */
[----:B------:R-:W-:Y:S02]  /*0800*/  ULEA UR10, UR4, UR24, 0x2 ;  /* 0x00000018040a7291 */ /* 0x000fe4000f8e10ff */
[----:B------:R-:W-:-:S05]  /*0810*/  ULEA UR4, UR4, UR25, 0x2 ;  /* 0x0000001904047291 */ /* 0x000fca000f8e10ff */
[----:B------:R3:W-:Y:S04]  /*0820*/  STS [UR7], R0 ;  /* 0x00000000ff007988 */ /* 0x0007e80008000807 */
[----:B------:R3:W-:Y:S04]  /*0830*/  STS [UR10], R0 ;  /* 0x00000000ff007988 */ /* 0x0007e8000800080a */
[----:B------:R-:W-:Y:S01]  /*0840*/  STS [UR4], RZ ;  /* 0x000000ffff007988 */ /* 0x000fe20008000804 */
.L_x_5:
[----:B------:R-:W4:Y:S01]  /*0850*/  LDCU.128 UR12, c[0x0][0x380] ;  /* 0x00007000ff0c77ac */ /* 0x000f220008000c00 */
[----:B------:R-:W-:-:S04]  /*0860*/  UIMAD UR4, UR6, UR5, UR18 ;  /* 0x00000005060472a4 */ /* 0x000fc8000f8e0212 */
[----:B----4-:R-:W-:Y:S02]  /*0870*/  UIMAD.WIDE UR10, UR4, 0x4, UR12 ;  /* 0x00000004040a78a5 */ /* 0x010fe4000f8e020c */
[----:B------:R-:W-:-:S04]  /*0880*/  UIMAD.WIDE UR12, UR4, 0x4, UR14 ;  /* 0x00000004040c78a5 */ /* 0x000fc8000f8e020e */
[----:B------:R-:W-:Y:S02]  /*0890*/  IMAD.U32 R8, RZ, RZ, UR10 ;  /* 0x0000000aff087e24 */ /* 0x000fe4000f8e00ff */
[----:B------:R-:W-:Y:S01]  /*08a0*/  IMAD.U32 R9, RZ, RZ, UR11 ;  /* 0x0000000bff097e24 */ /* 0x000fe2000f8e00ff */
[----:B------:R-:W-:Y:S01]  /*08b0*/  MOV R11, UR13 ;  /* 0x0000000d000b7c02 */ /* 0x000fe20008000f00 */
[----:B------:R-:W-:-:S03]  /*08c0*/  IMAD.U32 R10, RZ, RZ, UR12 ;  /* 0x0000000cff0a7e24 */ /* 0x000fc6000f8e00ff */
[----:B------:R4:W5:Y:S04]  /*08d0*/  LDG.E.CONSTANT R6, desc[UR16][R8.64] ;  /* 0x0000001008067981 */ /* 0x000968000c1e9900 */
[----:B------:R4:W5:Y:S01]  /*08e0*/  LDG.E.CONSTANT R7, desc[UR16][R10.64] ;  /* 0x000000100a077981 */ /* 0x000962000c1e9900 */
[----:B------:R-:W-:Y:S01]  /*08f0*/  UISETP.LT.AND UP0, UPT, UR8, UR20, UPT ;  /* 0x000000140800728c */ /* 0x000fe2000bf01270 */
[----:B0123--:R-:W-:Y:S01]  /*0900*/  IMAD.MOV.U32 R0, RZ, RZ, RZ ;  /* 0x000000ffff007224 */ /* 0x00ffe200078e00ff */
[----:B------:R-:W-:Y:S01]  /*0910*/  UIADD3 UR7, UPT, UPT, UR6, 0x1, URZ ;  /* 0x0000000106077890 */ /* 0x000fe2000fffe0ff */
[----:B------:R-:W-:Y:S01]  /*0920*/  CS2R R2, SRZ ;  /* 0x0000000000027805 */ /* 0x000fe2000001ff00 */
[----:B------:R-:W-:Y:S01]  /*0930*/  USEL UR20, UR8, UR20, UP0 ;  /* 0x0000001408147287 */ /* 0x000fe20008000000 */
[----:B------:R-:W-:Y:S01]  /*0940*/  CS2R R4, SRZ ;  /* 0x0000000000047805 */ /* 0x000fe2000001ff00 */
[----:B------:R-:W-:-:S02]  /*0950*/  UMOV UR4, URZ ;  /* 0x000000ff00047c82 */ /* 0x000fc40008000000 */
[----:B------:R-:W-:-:S09]  /*0960*/  UISETP.GE.AND UP0, UPT, UR7, UR20, UPT ;  /* 0x000000140700728c */ /* 0x000fd2000bf06270 */
[----:B----4-:R-:W-:Y:S05]  /*0970*/  BRA.U UP0, `(.L_x_8) ;  /* 0x0000000d00e87547 */ /* 0x010fea000b800000 */
[----:B------:R-:W-:Y:S01]  /*0980*/  UIADD3 UR10, UPT, UPT, UR20, -0x2, -UR6 ;  /* 0xfffffffe140a7890 */ /* 0x000fe2000fffe806 */
[----:B------:R-:W-:Y:S01]  /*0990*/  IMAD.MOV.U32 R0, RZ, RZ, RZ ;  /* 0x000000ffff007224 */ /* 0x000fe200078e00ff */
[----:B------:R-:W-:Y:S01]  /*09a0*/  ULOP3.LUT UR4, URZ, UR6, URZ, 0x33, !UPT ;  /* 0x00000006ff047292 */ /* 0x000fe2000f8e33ff */
[----:B------:R-:W-:Y:S01]  /*09b0*/  IMAD.MOV.U32 R12, RZ, RZ, RZ ;  /* 0x000000ffff0c7224 */ /* 0x000fe200078e00ff */
[----:B------:R-:W-:Y:S01]  /*09c0*/  UISETP.GE.U32.AND UP0, UPT, UR10, 0x3, UPT ;  /* 0x000000030a00788c */ /* 0x000fe2000bf06070 */
[----:B------:R-:W-:Y:S02]  /*09d0*/  CS2R R4, SRZ ;  /* 0x0000000000047805 */ /* 0x000fe4000001ff00 */
[----:B------:R-:W-:Y:S01]  /*09e0*/  CS2R R2, SRZ ;  /* 0x0000000000027805 */ /* 0x000fe2000001ff00 */
[----:B------:R-:W-:-:S05]  /*09f0*/  UIADD3 UR4, UPT, UPT, UR20, UR4, URZ ;  /* 0x0000000414047290 */ /* 0x000fca000fffe0ff */
[----:B------:R-:W-:Y:S07]  /*0a00*/  BRA.U !UP0, `(.L_x_9) ;  /* 0x0000000908c07547 */ /* 0x000fee000b800000 */
[----:B------:R-:W-:Y:S01]  /*0a10*/  ULOP3.LUT UR10, UR4, 0xfffffffc, URZ, 0xc0, !UPT ;  /* 0xfffffffc040a7892 */ /* 0x000fe2000f8ec0ff */
[----:B------:R-:W-:Y:S01]  /*0a20*/  IMAD.MOV.U32 R0, RZ, RZ, RZ ;  /* 0x000000ffff007224 */ /* 0x000fe200078e00ff */
[----:B------:R-:W-:Y:S01]  /*0a30*/  CS2R R4, SRZ ;  /* 0x0000000000047805 */ /* 0x000fe2000001ff00 */
[----:B------:R-:W-:Y:S01]  /*0a40*/  UIMAD UR14, UR7, UR5, UR18 ;  /* 0x00000005070e72a4 */ /* 0x000fe2000f8e0212 */
[----:B------:R-:W0:Y:S01]  /*0a50*/  LDCU UR26, c[0x0][0x3a0] ;  /* 0x00007400ff1a77ac */ /* 0x000e220008000800 */
[----:B------:R-:W1:Y:S01]  /*0a60*/  LDCU UR15, c[0x0][0x398] ;  /* 0x00007300ff0f77ac */ /* 0x000e620008000800 */
[----:B------:R-:W2:Y:S01]  /*0a70*/  LDCU.128 UR20, c[0x0][0x380] ;  /* 0x00007000ff1477ac */ /* 0x000ea20008000c00 */
[----:B------:R-:W-:-:S12]  /*0a80*/  UIADD3 UR7, UPT, UPT, -UR10, URZ, URZ ;  /* 0x000000ff0a077290 */ /* 0x000fd8000fffe1ff */
.L_x_10:
[----:B--2---:R-:W-:Y:S02]  /*0a90*/  UIMAD.WIDE UR12, UR14, 0x4, UR22 ;  /* 0x000000040e0c78a5 */ /* 0x004fe4000f8e0216 */
[----:B------:R-:W-:-:S04]  /*0aa0*/  UIMAD.WIDE UR10, UR14, 0x4, UR20 ;  /* 0x000000040e0a78a5 */ /* 0x000fc8000f8e0214 */
[----:B------:R-:W-:Y:S01]  /*0ab0*/  IMAD.U32 R22, RZ, RZ, UR12 ;  /* 0x0000000cff167e24 */ /* 0x000fe2000f8e00ff */
[----:B------:R-:W-:Y:S01]  /*0ac0*/  MOV R23, UR13 ;  /* 0x0000000d00177c02 */ /* 0x000fe20008000f00 */
[----:B------:R-:W-:Y:S02]  /*0ad0*/  IMAD.U32 R10, RZ, RZ, UR10 ;  /* 0x0000000aff0a7e24 */ /* 0x000fe4000f8e00ff */
[----:B------:R-:W-:Y:S02]  /*0ae0*/  IMAD.U32 R11, RZ, RZ, UR11 ;  /* 0x0000000bff0b7e24 */ /* 0x000fe4000f8e00ff */
[----:B------:R-:W2:Y:S04]  /*0af0*/  LDG.E.CONSTANT R22, desc[UR16][R22.64] ;  /* 0x0000001016167981 */ /* 0x000ea8000c1e9900 */
[----:B------:R-:W3:Y:S01]  /*0b00*/  LDG.E.CONSTANT R21, desc[UR16][R10.64] ;  /* 0x000000100a157981 */ /* 0x000ee2000c1e9900 */
[----:B-1----:R-:W-:-:S02]  /*0b10*/  UMOV UR5, UR15 ;  /* 0x0000000f00057c82 */ /* 0x002fc40008000000 */
[----:B------:R-:W-:Y:S02]  /*0b20*/  UIMAD.WIDE UR12, UR5, 0x4, UR12 ;  /* 0x00000004050c78a5 */ /* 0x000fe4000f8e020c */
[----:B------:R-:W-:-:S04]  /*0b30*/  UIMAD.WIDE UR10, UR5, 0x4, UR10 ;  /* 0x00000004050a78a5 */ /* 0x000fc8000f8e020a */
[----:B------:R-:W-:Y:S02]  /*0b40*/  IMAD.U32 R16, RZ, RZ, UR12 ;  /* 0x0000000cff107e24 */ /* 0x000fe4000f8e00ff */
[----:B------:R-:W-:Y:S01]  /*0b50*/  IMAD.U32 R17, RZ, RZ, UR13 ;  /* 0x0000000dff117e24 */ /* 0x000fe2000f8e00ff */
[----:B------:R-:W-:Y:S01]  /*0b60*/  MOV R15, UR11 ;  /* 0x0000000b000f7c02 */ /* 0x000fe20008000f00 */
[----:B------:R-:W-:-:S03]  /*0b70*/  IMAD.U32 R14, RZ, RZ, UR10 ;  /* 0x0000000aff0e7e24 */ /* 0x000fc6000f8e00ff */
[----:B------:R-:W4:Y:S01]  /*0b80*/  LDG.E.CONSTANT R9, desc[UR16][R16.64] ;  /* 0x0000001010097981 */ /* 0x000f22000c1e9900 */
[----:B------:R-:W-:-:S03]  /*0b90*/  UIMAD.WIDE UR12, UR5, 0x4, UR12 ;  /* 0x00000004050c78a5 */ /* 0x000fc6000f8e020c */
[----:B------:R1:W4:Y:S01]  /*0ba0*/  LDG.E.CONSTANT R8, desc[UR16][R14.64] ;  /* 0x000000100e087981 */ /* 0x000322000c1e9900 */
[----:B------:R-:W-:Y:S02]  /*0bb0*/  UIMAD.WIDE UR10, UR5, 0x4, UR10 ;  /* 0x00000004050a78a5 */ /* 0x000fe4000f8e020a */
[----:B------:R-:W-:Y:S02]  /*0bc0*/  IMAD.U32 R26, RZ, RZ, UR12 ;  /* 0x0000000cff1a7e24 */ /* 0x000fe4000f8e00ff */
[----:B------:R-:W-:Y:S02]  /*0bd0*/  IMAD.U32 R27, RZ, RZ, UR13 ;  /* 0x0000000dff1b7e24 */ /* 0x000fe4000f8e00ff */
[----:B------:R-:W-:Y:S02]  /*0be0*/  IMAD.U32 R18, RZ, RZ, UR10 ;  /* 0x0000000aff127e24 */ /* 0x000fe4000f8e00ff */
[----:B------:R-:W-:Y:S01]  /*0bf0*/  IMAD.U32 R19, RZ, RZ, UR11 ;  /* 0x0000000bff137e24 */ /* 0x000fe2000f8e00ff */
[----:B------:R-:W4:Y:S01]  /*0c00*/  LDG.E.CONSTANT R10, desc[UR16][R26.64] ;  /* 0x000000101a0a7981 */ /* 0x000f22000c1e9900 */
[----:B------:R-:W-:-:S02]  /*0c10*/  UIMAD.WIDE UR12, UR5, 0x4, UR12 ;  /* 0x00000004050c78a5 */ /* 0x000fc4000f8e020c */
[----:B------:R-:W-:Y:S01]  /*0c20*/  UIMAD.WIDE UR10, UR5, 0x4, UR10 ;  /* 0x00000004050a78a5 */ /* 0x000fe2000f8e020a */
[----:B------:R0:W4:Y:S03]  /*0c30*/  LDG.E.CONSTANT R11, desc[UR16][R18.64] ;  /* 0x00000010120b7981 */ /* 0x000126000c1e9900 */
[----:B-1----:R-:W-:Y:S01]  /*0c40*/  IMAD.U32 R14, RZ, RZ, UR12 ;  /* 0x0000000cff0e7e24 */ /* 0x002fe2000f8e00ff */
[----:B------:R-:W-:Y:S01]  /*0c50*/  MOV R15, UR13 ;  /* 0x0000000d000f7c02 */ /* 0x000fe20008000f00 */
[----:B------:R-:W-:Y:S02]  /*0c60*/  IMAD.U32 R16, RZ, RZ, UR10 ;  /* 0x0000000aff107e24 */ /* 0x000fe4000f8e00ff */
[----:B------:R-:W-:Y:S01]  /*0c70*/  IMAD.U32 R17, RZ, RZ, UR11 ;  /* 0x0000000bff117e24 */ /* 0x000fe2000f8e00ff */
[----:B0-----:R-:W-:-:S04]  /*0c80*/  IABS R13, UR26 ;  /* 0x0000001a000d7c13 */ /* 0x001fc80008000000 */
[----:B------:R-:W0:Y:S08]  /*0c90*/  I2F.RP R24, R13 ;  /* 0x0000000d00187306 */ /* 0x000e300000209400 */
[----:B0-----:R-:W0:Y:S02]  /*0ca0*/  MUFU.RCP R24, R24 ;  /* 0x0000001800187308 */ /* 0x001e240000001000 */
[----:B0-----:R-:W-:-:S06]  /*0cb0*/  VIADD R18, R24, 0xffffffe ;  /* 0x0ffffffe18127836 */ /* 0x001fcc0000000000 */
[----:B------:R0:W1:Y:S02]  /*0cc0*/  F2I.FTZ.U32.TRUNC.NTZ R19, R18 ;  /* 0x0000001200137305 */ /* 0x000064000021f000 */
[----:B0-----:R-:W-:Y:S01]  /*0cd0*/  HFMA2 R18, -RZ, RZ, 0, 0 ;  /* 0x00000000ff127431 */ /* 0x001fe200000001ff */
[----:B------:R-:W-:Y:S02]  /*0ce0*/  ISETP.NE.AND P3, PT, RZ, UR26, PT ;  /* 0x0000001aff007c0c */ /* 0x000fe4000bf65270 */
[----:B--2---:R-:W-:-:S04]  /*0cf0*/  FSETP.NAN.AND P0, PT, |R22|, |R22|, PT ;  /* 0x400000161600720b */ /* 0x004fc80003f08200 */
[----:B---3--:R-:W-:-:S04]  /*0d00*/  FSETP.NAN.OR P0, PT, |R21|, |R21|, P0 ;  /* 0x400000151500720b */ /* 0x008fc80000708600 */
[----:B-----5:R-:W-:-:S04]  /*0d10*/  FSETP.NAN.OR P0, PT, |R6|, |R6|, P0 ;  /* 0x400000060600720b */ /* 0x020fc80000708600 */
[----:B------:R-:W-:-:S13]  /*0d20*/  FSETP.NAN.OR P1, PT, |R7|, |R7|, P0 ;  /* 0x400000070700720b */ /* 0x000fda0000728600 */
[CC--:B------:R-:W-:Y:S02]  /*0d30*/  @!P1 FSETP.GEU.AND P2, PT, R22.reuse, R7.reuse, PT ;  /* 0x000000071600920b */ /* 0x0c0fe40003f4e000 */
[CC--:B------:R-:W-:Y:S02]  /*0d40*/  @!P1 FSETP.GT.AND P0, PT, R21.reuse, R6.reuse, PT ;  /* 0x000000061500920b */ /* 0x0c0fe40003f04000 */
[----:B------:R-:W-:Y:S02]  /*0d50*/  @!P1 FSEL R20, R22, R7, !P2 ;  /* 0x0000000716149208 */ /* 0x000fe40005000000 */
[----:B------:R1:W2:Y:S01]  /*0d60*/  LDG.E.CONSTANT R7, desc[UR16][R14.64] ;  /* 0x000000100e077981 */ /* 0x0002a2000c1e9900 */
[----:B------:R-:W-:-:S03]  /*0d70*/  @!P1 FSEL R25, R21, R6, P0 ;  /* 0x0000000615199208 */ /* 0x000fc60000000000 */
[----:B------:R0:W3:Y:S01]  /*0d80*/  LDG.E.CONSTANT R6, desc[UR16][R16.64] ;  /* 0x0000001010067981 */ /* 0x0000e2000c1e9900 */
[----:B-1----:R-:W-:Y:S02]  /*0d90*/  IMAD.MOV R14, RZ, RZ, -R19 ;  /* 0x000000ffff0e7224 */ /* 0x002fe400078e0a13 */
[----:B------:R-:W-:Y:S02]  /*0da0*/  VIADD R15, R12, 0x1 ;  /* 0x000000010c0f7836 */ /* 0x000fe40000000000 */
[----:B------:R-:W-:-:S03]  /*0db0*/  IMAD R23, R14, R13, RZ ;  /* 0x0000000d0e177224 */ /* 0x000fc600078e02ff */
[----:B0-----:R-:W-:Y:S01]  /*0dc0*/  IABS R16, R15 ;  /* 0x0000000f00107213 */ /* 0x001fe20000000000 */
[----:B------:R-:W-:-:S06]  /*0dd0*/  IMAD.HI.U32 R23, R19, R23, R18 ;  /* 0x0000001713177227 */ /* 0x000fcc00078e0012 */
[----:B------:R-:W-:-:S04]  /*0de0*/  IMAD.HI.U32 R14, R23, R16, RZ ;  /* 0x00000010170e7227 */ /* 0x000fc800078e00ff */
[----:B------:R-:W-:-:S04]  /*0df0*/  IMAD.MOV R14, RZ, RZ, -R14 ;  /* 0x000000ffff0e7224 */ /* 0x000fc800078e0a0e */
[----:B------:R-:W-:-:S05]  /*0e00*/  IMAD R14, R13, R14, R16 ;  /* 0x0000000e0d0e7224 */ /* 0x000fca00078e0210 */
[----:B------:R-:W-:-:S13]  /*0e10*/  ISETP.GT.U32.AND P0, PT, R13, R14, PT ;  /* 0x0000000e0d00720c */ /* 0x000fda0003f04070 */
[----:B------:R-:W-:-:S05]  /*0e20*/  @!P0 IMAD.IADD R14, R14, 0x1, -R13 ;  /* 0x000000010e0e8824 */ /* 0x000fca00078e0a0d */
[----:B------:R-:W-:Y:S02]  /*0e30*/  ISETP.GT.U32.AND P0, PT, R13, R14, PT ;  /* 0x0000000e0d00720c */ /* 0x000fe40003f04070 */
[----:B------:R-:W-:-:S11]  /*0e40*/  ISETP.GE.AND P2, PT, R15, RZ, PT ;  /* 0x000000ff0f00720c */ /* 0x000fd60003f46270 */
[----:B------:R-:W-:-:S04]  /*0e50*/  @!P0 IMAD.IADD R14, R14, 0x1, -R13 ;  /* 0x000000010e0e8824 */ /* 0x000fc800078e0a0d */
[----:B------:R-:W-:Y:S01]  /*0e60*/  IMAD.MOV.U32 R15, RZ, RZ, R14 ;  /* 0x000000ffff0f7224 */ /* 0x000fe200078e000e */
[----:B------:R-:W-:-:S03]  /*0e70*/  LOP3.LUT R14, RZ, UR26, RZ, 0x33, !PT ;  /* 0x0000001aff0e7c12 */ /* 0x000fc6000f8e33ff */
[----:B------:R-:W-:-:S05]  /*0e80*/  @!P2 IMAD.MOV R15, RZ, RZ, -R15 ;  /* 0x000000ffff0fa224 */ /* 0x000fca00078e0a0f */
[----:B------:R-:W-:-:S04]  /*0e90*/  SEL R15, R14, R15, !P3 ;  /* 0x0000000f0e0f7207 */ /* 0x000fc80005800000 */
[----:B------:R-:W-:-:S04]  /*0ea0*/  IADD3 R17, PT, PT, R15, 0x1, RZ ;  /* 0x000000010f117810 */ /* 0x000fc80007ffe0ff */
[----:B------:R-:W-:-:S05]  /*0eb0*/  IABS R18, R17 ;  /* 0x0000001100127213 */ /* 0x000fca0000000000 */
[----:B------:R-:W-:-:S04]  /*0ec0*/  IMAD.HI.U32 R16, R23, R18, RZ ;  /* 0x0000001217107227 */ /* 0x000fc800078e00ff */
[----:B------:R-:W-:-:S04]  /*0ed0*/  IMAD.MOV R16, RZ, RZ, -R16 ;  /* 0x000000ffff107224 */ /* 0x000fc800078e0a10 */
[----:B------:R-:W-:-:S05]  /*0ee0*/  IMAD R16, R13, R16, R18 ;  /* 0x000000100d107224 */ /* 0x000fca00078e0212 */
[----:B------:R-:W-:Y:S02]  /*0ef0*/  ISETP.GT.U32.AND P0, PT, R13, R16, PT ;  /* 0x000000100d00720c */ /* 0x000fe40003f04070 */
[----:B------:R-:W-:-:S11]  /*0f00*/  ISETP.GE.AND P2, PT, R17, RZ, PT ;  /* 0x000000ff1100720c */ /* 0x000fd60003f46270 */
[----:B------:R-:W-:-:S05]  /*0f10*/  @!P0 IMAD.IADD R16, R16, 0x1, -R13 ;  /* 0x0000000110108824 */ /* 0x000fca00078e0a0d */
[----:B------:R-:W-:-:S13]  /*0f20*/  ISETP.GT.U32.AND P0, PT, R13, R16, PT ;  /* 0x000000100d00720c */ /* 0x000fda0003f04070 */
[----:B------:R-:W-:-:S04]  /*0f30*/  @!P0 IMAD.IADD R16, R16, 0x1, -R13 ;  /* 0x0000000110108824 */ /* 0x000fc800078e0a0d */
[----:B------:R-:W-:-:S05]  /*0f40*/  @!P2 IMAD.MOV R16, RZ, RZ, -R16 ;  /* 0x000000ffff10a224 */ /* 0x000fca00078e0a10 */
[----:B------:R-:W-:-:S05]  /*0f50*/  SEL R17, R14, R16, !P3 ;  /* 0x000000100e117207 */ /* 0x000fca0005800000 */
[----:B------:R-:W-:-:S05]  /*0f60*/  VIADD R19, R17, 0x1 ;  /* 0x0000000111137836 */ /* 0x000fca0000000000 */
[----:B------:R-:W-:-:S05]  /*0f70*/  IABS R18, R19 ;  /* 0x0000001300127213 */ /* 0x000fca0000000000 */
[----:B------:R-:W-:-:S05]  /*0f80*/  IMAD.HI.U32 R16, R23, R18, RZ ;  /* 0x0000001217107227 */ /* 0x000fca00078e00ff */
[----:B------:R-:W-:-:S05]  /*0f90*/  IADD3 R16, PT, PT, -R16, RZ, RZ ;  /* 0x000000ff10107210 */ /* 0x000fca0007ffe1ff */
[----:B------:R-:W-:-:S05]  /*0fa0*/  IMAD R16, R13, R16, R18 ;  /* 0x000000100d107224 */ /* 0x000fca00078e0212 */
[----:B------:R-:W-:Y:S02]  /*0fb0*/  ISETP.GT.U32.AND P2, PT, R13, R16, PT ;  /* 0x000000100d00720c */ /* 0x000fe40003f44070 */
[----:B----4-:R-:W-:-:S11]  /*0fc0*/  FSETP.NAN.AND P0, PT, |R9|, |R9|, PT ;  /* 0x400000090900720b */ /* 0x010fd60003f08200 */
[----:B------:R-:W-:Y:S01]  /*0fd0*/  @!P2 IMAD.IADD R16, R16, 0x1, -R13 ;  /* 0x000000011010a824 */ /* 0x000fe200078e0a0d */
[----:B------:R-:W-:-:S04]  /*0fe0*/  FSETP.NAN.OR P0, PT, |R21|, |R8|, P0 ;  /* 0x400000081500720b */ /* 0x000fc80000708600 */
[----:B------:R-:W-:Y:S02]  /*0ff0*/  ISETP.GT.U32.AND P5, PT, R13, R16, PT ;  /* 0x000000100d00720c */ /* 0x000fe40003fa4070 */
[----:B------:R-:W-:Y:S02]  /*1000*/  FSETP.NAN.OR P0, PT, |R22|, |R22|, P0 ;  /* 0x400000161600720b */ /* 0x000fe40000708600 */
[----:B------:R-:W-:Y:S02]  /*1010*/  ISETP.GE.AND P4, PT, R19, RZ, PT ;  /* 0x000000ff1300720c */ /* 0x000fe40003f86270 */
[----:B------:R-:W-:-:S07]  /*1020*/  FSETP.NAN.AND P2, PT, |R10|, |R10|, PT ;  /* 0x4000000a0a00720b */ /* 0x000fce0003f48200 */
[----:B------:R-:W-:Y:S01]  /*1030*/  @!P5 IMAD.IADD R16, R16, 0x1, -R13 ;  /* 0x000000011010d824 */ /* 0x000fe200078e0a0d */
[----:B------:R-:W-:-:S03]  /*1040*/  FSETP.NAN.OR P2, PT, |R8|, |R11|, P2 ;  /* 0x4000000b0800720b */ /* 0x000fc60001748600 */
[----:B------:R-:W-:Y:S01]  /*1050*/  IMAD.MOV.U32 R19, RZ, RZ, R16 ;  /* 0x000000ffff137224 */ /* 0x000fe200078e0010 */
[C---:B------:R-:W-:Y:S02]  /*1060*/  @!P0 FSETP.GT.AND P5, PT, R8.reuse, R21, PT ;  /* 0x000000150800820b */ /* 0x040fe40003fa4000 */
[-C--:B------:R-:W-:Y:S02]  /*1070*/  @!P0 FSETP.GEU.AND P6, PT, R9, R22.reuse, PT ;  /* 0x000000160900820b */ /* 0x080fe40003fce000 */
[----:B------:R-:W-:Y:S02]  /*1080*/  @!P4 IADD3 R19, PT, PT, -R19, RZ, RZ ;  /* 0x000000ff1313c210 */ /* 0x000fe40007ffe1ff */
[C---:B------:R-:W-:Y:S02]  /*1090*/  FSETP.NAN.OR P2, PT, |R9|.reuse, |R9|, P2 ;  /* 0x400000090900720b */ /* 0x040fe40001748600 */
[----:B------:R-:W-:Y:S02]  /*10a0*/  @!P0 FSEL R21, R8, R21, P5 ;  /* 0x0000001508158208 */ /* 0x000fe40002800000 */
[----:B------:R-:W-:-:S02]  /*10b0*/  @!P0 FSEL R22, R9, R22, !P6 ;  /* 0x0000001609168208 */ /* 0x000fc40007000000 */
[----:B------:R-:W-:Y:S01]  /*10c0*/  SEL R19, R14, R19, !P3 ;  /* 0x000000130e137207 */ /* 0x000fe20005800000 */
[----:B------:R-:W-:Y:S02]  /*10d0*/  IMAD.MOV.U32 R18, RZ, RZ, 0x7fffffff ;  /* 0x7fffffffff127424 */ /* 0x000fe400078e00ff */
[----:B------:R-:W-:Y:S01]  /*10e0*/  @!P1 FADD R18, R25, -R20 ;  /* 0x8000001419129221 */ /* 0x000fe20000000000 */
[----:B------:R-:W-:Y:S02]  /*10f0*/  IMAD.MOV.U32 R16, RZ, RZ, 0x7fffffff ;  /* 0x7fffffffff107424 */ /* 0x000fe400078e00ff */
[----:B------:R-:W-:Y:S01]  /*1100*/  @!P0 FADD R16, R21, -R22 ;  /* 0x8000001615108221 */ /* 0x000fe20000000000 */
[----:B------:R-:W-:Y:S01]  /*1110*/  VIADD R21, R19, 0x1 ;  /* 0x0000000113157836 */ /* 0x000fe20000000000 */
[----:B------:R-:W-:Y:S01]  /*1120*/  FSETP.NAN.AND P0, PT, |R18|, |R18|, PT ;  /* 0x400000121200720b */ /* 0x000fe20003f08200 */
[----:B------:R-:W0:Y:S01]  /*1130*/  S2R R22, SR_CgaCtaId ;  /* 0x0000000000167919 */ /* 0x000e220000008800 */
[----:B------:R-:W-:-:S02]  /*1140*/  @!P2 FSETP.GT.AND P4, PT, R11, R8, PT ;  /* 0x000000080b00a20b */ /* 0x000fc40003f84000 */
[----:B------:R-:W-:Y:S02]  /*1150*/  IABS R24, R21 ;  /* 0x0000001500187213 */ /* 0x000fe40000000000 */
[----:B------:R-:W-:-:S03]  /*1160*/  @!P2 FSEL R8, R11, R8, P4 ;  /* 0x000000080b08a208 */ /* 0x000fc60002000000 */
[----:B------:R-:W-:Y:S01]  /*1170*/  IMAD.HI.U32 R23, R23, R24, RZ ;  /* 0x0000001817177227 */ /* 0x000fe200078e00ff */
[----:B------:R-:W-:-:S03]  /*1180*/  FSETP.NAN.AND P4, PT, |R16|, |R16|, PT ;  /* 0x400000101000720b */ /* 0x000fc60003f88200 */
[----:B------:R-:W-:Y:S02]  /*1190*/  IMAD.MOV.U32 R20, RZ, RZ, 0x7fffffff ;  /* 0x7fffffffff147424 */ /* 0x000fe400078e00ff */
[----:B------:R-:W-:-:S04]  /*11a0*/  IMAD.MOV R25, RZ, RZ, -R23 ;  /* 0x000000ffff197224 */ /* 0x000fc800078e0a17 */
[----:B------:R-:W-:Y:S02]  /*11b0*/  IMAD R24, R13, R25, R24 ;  /* 0x000000190d187224 */ /* 0x000fe400078e0218 */
[----:B------:R-:W-:Y:S01]  /*11c0*/  IMAD.MOV.U32 R23, RZ, RZ, 0x7fffffff ;  /* 0x7fffffffff177424 */ /* 0x000fe200078e00ff */
[----:B--2---:R-:W-:-:S04]  /*11d0*/  FSETP.NAN.AND P5, PT, |R7|, |R7|, PT ;  /* 0x400000070700720b */ /* 0x004fc80003fa8200 */
[----:B---3--:R-:W-:-:S04]  /*11e0*/  FSETP.NAN.OR P5, PT, |R11|, |R6|, P5 ;  /* 0x400000060b00720b */ /* 0x008fc80002fa8600 */
[C---:B------:R-:W-:Y:S02]  /*11f0*/  FSETP.NAN.OR P1, PT, |R10|.reuse, |R10|, P5 ;  /* 0x4000000a0a00720b */ /* 0x040fe40002f28600 */
[----:B------:R-:W-:-:S04]  /*1200*/  @!P2 FSETP.GEU.AND P5, PT, R10, R9, PT ;  /* 0x000000090a00a20b */ /* 0x000fc80003fae000 */
[----:B------:R-:W-:-:S05]  /*1210*/  @!P2 FSEL R9, R10, R9, !P5 ;  /* 0x000000090a09a208 */ /* 0x000fca0006800000 */
[----:B------:R-:W-:Y:S02]  /*1220*/  @!P2 FADD R20, R8, -R9 ;  /* 0x800000090814a221 */ /* 0x000fe40000000000 */
[----:B------:R-:W1:Y:S01]  /*1230*/  @!P0 F2F.F64.F32 R8, R18 ;  /* 0x0000001200088310 */ /* 0x000e620000201800 */
[CC--:B------:R-:W-:Y:S02]  /*1240*/  @!P1 FSETP.GT.AND P5, PT, R6.reuse, R11.reuse, PT ;  /* 0x0000000b0600920b */ /* 0x0c0fe40003fa4000 */
[CC--:B------:R-:W-:Y:S02]  /*1250*/  @!P1 FSETP.GEU.AND P6, PT, R7.reuse, R10.reuse, PT ;  /* 0x0000000a0700920b */ /* 0x0c0fe40003fce000 */
[----:B------:R-:W-:Y:S02]  /*1260*/  @!P1 FSEL R11, R6, R11, P5 ;  /* 0x0000000b060b9208 */ /* 0x000fe40002800000 */
[----:B------:R-:W-:Y:S02]  /*1270*/  @!P1 FSEL R10, R7, R10, !P6 ;  /* 0x0000000a070a9208 */ /* 0x000fe40007000000 */
[----:B------:R-:W-:-:S02]  /*1280*/  ISETP.GT.U32.AND P5, PT, R13, R24, PT ;  /* 0x000000180d00720c */ /* 0x000fc40003fa4070 */
[----:B------:R-:W-:Y:S01]  /*1290*/  FSETP.NAN.AND P2, PT, |R20|, |R20|, PT ;  /* 0x400000141400720b */ /* 0x000fe20003f48200 */
[----:B------:R-:W-:Y:S02]  /*12a0*/  @!P1 FADD R23, R11, -R10 ;  /* 0x8000000a0b179221 */ /* 0x000fe40000000000 */
[----:B------:R-:W2:Y:S01]  /*12b0*/  @!P4 F2F.F64.F32 R10, R16 ;  /* 0x00000010000ac310 */ /* 0x000ea20000201800 */
[----:B-1----:R-:W-:Y:S02]  /*12c0*/  @!P0 DADD R2, R2, R8 ;  /* 0x0000000002028229 */ /* 0x002fe40000000008 */
[----:B------:R-:W-:Y:S01]  /*12d0*/  @!P0 DFMA R4, R8, R8, R4 ;  /* 0x000000080804822b */ /* 0x000fe20000000004 */
[----:B------:R-:W-:Y:S02]  /*12e0*/  FSETP.NAN.AND P1, PT, |R23|, |R23|, PT ;  /* 0x400000171700720b */ /* 0x000fe40003f28200 */
[----:B------:R-:W-:Y:S02]  /*12f0*/  MOV R9, 0x400 ;  /* 0x0000040000097802 */ /* 0x000fe40000000f00 */
[----:B------:R-:W-:-:S02]  /*1300*/  @!P5 IMAD.IADD R24, R24, 0x1, -R13 ;  /* 0x000000011818d824 */ /* 0x000fc400078e0a0d */
[----:B0-----:R-:W-:Y:S02]  /*1310*/  LEA R22, R22, R9, 0x18 ;  /* 0x0000000916167211 */ /* 0x001fe400078ec0ff */
[----:B------:R-:W0:Y:S01]  /*1320*/  @!P2 F2F.F64.F32 R8, R20 ;  /* 0x000000140008a310 */ /* 0x000e220000201800 */
[----:B------:R-:W-:Y:S01]  /*1330*/  ISETP.GT.U32.AND P5, PT, R13, R24, PT ;  /* 0x000000180d00720c */ /* 0x000fe20003fa4070 */
[----:B--2---:R-:W-:Y:S01]  /*1340*/  @!P4 DADD R2, R2, R10 ;  /* 0x000000000202c229 */ /* 0x004fe2000000000a */
[----:B------:R-:W-:Y:S01]  /*1350*/  ISETP.GE.AND P6, PT, R21, RZ, PT ;  /* 0x000000ff1500720c */ /* 0x000fe20003fc6270 */
[----:B------:R-:W-:Y:S01]  /*1360*/  @!P4 DFMA R4, R10, R10, R4 ;  /* 0x0000000a0a04c22b */ /* 0x000fe20000000004 */
[----:B------:R-:W-:-:S03]  /*1370*/  UIADD3 UR7, UPT, UPT, UR7, 0x4, URZ ;  /* 0x0000000407077890 */ /* 0x000fc6000fffe0ff */
[----:B------:R-:W1:Y:S01]  /*1380*/  @!P1 F2F.F64.F32 R10, R23 ;  /* 0x00000017000a9310 */ /* 0x000e620000201800 */
[----:B------:R-:W-:Y:S01]  /*1390*/  @!P0 VIADD R0, R0, 0x1 ;  /* 0x0000000100008836 */ /* 0x000fe20000000000 */
[----:B------:R-:W-:Y:S01]  /*13a0*/  UISETP.NE.AND UP0, UPT, UR7, URZ, UPT ;  /* 0x000000ff0700728c */ /* 0x000fe2000bf05270 */
[----:B------:R-:W-:Y:S01]  /*13b0*/  LEA R25, R12, R22, 0x2 ;  /* 0x000000160c197211 */ /* 0x000fe200078e10ff */
[--C-:B------:R-:W-:Y:S02]  /*13c0*/  IMAD R15, R15, 0x4, R22.reuse ;  /* 0x000000040f0f7824 */ /* 0x100fe400078e0216 */
[----:B------:R-:W-:Y:S01]  /*13d0*/  @!P5 IMAD.IADD R24, R24, 0x1, -R13 ;  /* 0x000000011818d824 */ /* 0x000fe200078e0a0d */
[----:B0-----:R-:W-:Y:S01]  /*13e0*/  @!P2 DADD R2, R2, R8 ;  /* 0x000000000202a229 */ /* 0x001fe20000000008 */
[----:B------:R-:W-:Y:S01]  /*13f0*/  @!P4 IADD3 R0, PT, PT, R0, 0x1, RZ ;  /* 0x000000010000c810 */ /* 0x000fe20007ffe0ff */
[----:B------:R-:W-:Y:S01]  /*1400*/  @!P2 DFMA R4, R8, R8, R4 ;  /* 0x000000080804a22b */ /* 0x000fe20000000004 */
[----:B------:R-:W-:-:S02]  /*1410*/  IMAD R17, R17, 0x4, R22 ;  /* 0x0000000411117824 */ /* 0x000fc400078e0216 */
[----:B------:R-:W-:Y:S01]  /*1420*/  IMAD R12, R19, 0x4, R22 ;  /* 0x00000004130c7824 */ /* 0x000fe200078e0216 */
[----:B------:R-:W-:Y:S01]  /*1430*/  STS [R25], R18 ;  /* 0x0000001219007388 */ /* 0x000fe20000000800 */
[----:B------:R-:W-:Y:S02]  /*1440*/  @!P6 IMAD.MOV R24, RZ, RZ, -R24 ;  /* 0x000000ffff18e224 */ /* 0x000fe400078e0a18 */
[----:B------:R-:W-:Y:S01]  /*1450*/  @!P2 VIADD R0, R0, 0x1 ;  /* 0x000000010000a836 */ /* 0x000fe20000000000 */
[----:B------:R-:W-:Y:S01]  /*1460*/  STS [R15], R16 ;  /* 0x000000100f007388 */ /* 0x000fe20000000800 */
[----:B-1----:R-:W-:Y:S02]  /*1470*/  @!P1 DADD R2, R2, R10 ;  /* 0x0000000002029229 */ /* 0x002fe4000000000a */
[----:B------:R-:W-:Y:S01]  /*1480*/  @!P1 DFMA R4, R10, R10, R4 ;  /* 0x0000000a0a04922b */ /* 0x000fe20000000004 */
[----:B------:R-:W-:Y:S01]  /*1490*/  STS [R17], R20 ;  /* 0x0000001411007388 */ /* 0x000fe20000000800 */
[----:B------:R-:W-:-:S03]  /*14a0*/  @!P1 VIADD R0, R0, 0x1 ;  /* 0x0000000100009836 */ /* 0x000fc60000000000 */
[----:B------:R0:W-:Y:S01]  /*14b0*/  STS [R12], R23 ;  /* 0x000000170c007388 */ /* 0x0001e20000000800 */
[----:B------:R-:W-:Y:S02]  /*14c0*/  UIADD3 UR6, UPT, UPT, UR6, 0x4, URZ ;  /* 0x0000000406067890 */ /* 0x000fe4000fffe0ff */
[----:B------:R-:W-:Y:S01]  /*14d0*/  ULEA UR14, UR5, UR14, 0x2 ;  /* 0x0000000e050e7291 */ /* 0x000fe2000f8e10ff */
[----:B0-----:R-:W-:Y:S01]  /*14e0*/  SEL R12, R14, R24, !P3 ;  /* 0x000000180e0c7207 */ /* 0x001fe20005800000 */
[----:B------:R-:W-:Y:S10]  /*14f0*/  BRA.U UP0, `(.L_x_10) ;  /* 0xfffffff500647547 */ /* 0x000ff4000b83ffff */
[----:B------:R-:W-:-:S12]  /*1500*/  UIADD3 UR7, UPT, UPT, UR6, 0x1, URZ ;  /* 0x0000000106077890 */ /* 0x000fd8000fffe0ff */
.L_x_9:
[----:B------:R-:W-:-:S09]  /*1510*/  ULOP3.LUT UP0, UR6, UR4, 0x3, URZ, 0xc0, !UPT ;  /* 0x0000000304067892 */ /* 0x000fd2000f80c0ff */
[----:B------:R-:W-:Y:S05]  /*1520*/  BRA.U !UP0, `(.L_x_8) ;  /* 0x0000000108fc7547 */ /* 0x000fea000b800000 */
[----:B------:R-:W0:Y:S01]  /*1530*/  LDC R23, c[0x0][0x3a0] ;  /* 0x0000e800ff177b82 */ /* 0x000e220000000800 */
[----:B------:R-:W-:Y:S01]  /*1540*/  UIMAD UR5, UR7, UR5, UR18 ;  /* 0x00000005070572a4 */ /* 0x000fe2000f8e0212 */
[----:B------:R-:W-:Y:S01]  /*1550*/  ISETP.NE.AND P1, PT, RZ, UR26, PT ;  /* 0x0000001aff007c0c */ /* 0x000fe2000bf25270 */
[----:B-----5:R-:W-:Y:S01]  /*1560*/  IMAD.MOV.U32 R22, RZ, RZ, R7 ;  /* 0x000000ffff167224 */ /* 0x020fe200078e0007 */
[----:B------:R-:W-:Y:S01]  /*1570*/  LOP3.LUT R16, RZ, UR26, RZ, 0x33, !PT ;  /* 0x0000001aff107c12 */ /* 0x000fe2000f8e33ff */
[----:B------:R-:W-:Y:S01]  /*1580*/  IMAD.MOV.U32 R21, RZ, RZ, R6 ;  /* 0x000000ffff157224 */ /* 0x000fe200078e0006 */
[----:B------:R-:W-:Y:S01]  /*1590*/  UIADD3 UR6, UPT, UPT, -UR6, URZ, URZ ;  /* 0x000000ff06067290 */ /* 0x000fe2000fffe1ff */
[----:B------:R-:W-:Y:S01]  /*15a0*/  MOV R17, UR5 ;  /* 0x0000000500117c02 */ /* 0x000fe20008000f00 */
[----:B------:R-:W1:Y:S08]  /*15b0*/  LDC R13, c[0x0][0x398] ;  /* 0x0000e600ff0d7b82 */ /* 0x000e700000000800 */
[----:B------:R-:W2:Y:S08]  /*15c0*/  LDC.64 R8, c[0x0][0x380] ;  /* 0x0000e000ff087b82 */ /* 0x000eb00000000a00 */
[----:B------:R-:W3:Y:S02]  /*15d0*/  LDC.64 R10, c[0x0][0x388] ;  /* 0x0000e200ff0a7b82 */ /* 0x000ee40000000a00 */
.L_x_11:
[----:B---3--:R-:W-:-:S04]  /*15e0*/  IMAD.WIDE R24, R17, 0x4, R10 ;  /* 0x0000000411187825 */ /* 0x008fc800078e020a */
[C---:B--2---:R-:W-:Y:S01]  /*15f0*/  IMAD.WIDE R18, R17.reuse, 0x4, R8 ;  /* 0x0000000411127825 */ /* 0x044fe200078e0208 */
[----:B------:R-:W2:Y:S04]  /*1600*/  LDG.E.CONSTANT R7, desc[UR16][R24.64] ;  /* 0x0000001018077981 */ /* 0x000ea8000c1e9900 */
[----:B------:R3:W4:Y:S01]  /*1610*/  LDG.E.CONSTANT R6, desc[UR16][R18.64] ;  /* 0x0000001012067981 */ /* 0x000722000c1e9900 */
[----:B0-----:R-:W-:Y:S01]  /*1620*/  IABS R20, R23 ;  /* 0x0000001700147213 */ /* 0x001fe20000000000 */
[----:B------:R-:W-:Y:S01]  /*1630*/  UIADD3 UR6, UPT, UPT, UR6, 0x1, URZ ;  /* 0x0000000106067890 */ /* 0x000fe2000fffe0ff */
[----:B-1----:R-:W-:Y:S02]  /*1640*/  IMAD.IADD R17, R17, 0x1, R13 ;  /* 0x0000000111117824 */ /* 0x002fe400078e020d */
[----:B------:R-:W0:Y:S01]  /*1650*/  I2F.RP R26, R20 ;  /* 0x00000014001a7306 */ /* 0x000e220000209400 */
[----:B------:R-:W-:Y:S01]  /*1660*/  UISETP.NE.AND UP0, UPT, UR6, URZ, UPT ;  /* 0x000000ff0600728c */ /* 0x000fe2000bf05270 */
[----:B---3--:R-:W-:-:S05]  /*1670*/  VIADD R18, R12, 0x1 ;  /* 0x000000010c127836 */ /* 0x008fca0000000000 */
[----:B------:R-:W-:Y:S01]  /*1680*/  IABS R25, R18 ;  /* 0x0000001200197213 */ /* 0x000fe20000000000 */
[----:B0-----:R-:W0:Y:S02]  /*1690*/  MUFU.RCP R26, R26 ;  /* 0x0000001a001a7308 */ /* 0x001e240000001000 */
[----:B0-----:R-:W-:-:S06]  /*16a0*/  VIADD R14, R26, 0xffffffe ;  /* 0x0ffffffe1a0e7836 */ /* 0x001fcc0000000000 */
[----:B------:R0:W1:Y:S02]  /*16b0*/  F2I.FTZ.U32.TRUNC.NTZ R15, R14 ;  /* 0x0000000e000f7305 */ /* 0x000064000021f000 */
[----:B0-----:R-:W-:Y:S02]  /*16c0*/  IMAD.MOV.U32 R14, RZ, RZ, RZ ;  /* 0x000000ffff0e7224 */ /* 0x001fe400078e00ff */
[----:B-1----:R-:W-:-:S04]  /*16d0*/  IMAD.MOV R19, RZ, RZ, -R15 ;  /* 0x000000ffff137224 */ /* 0x002fc800078e0a0f */
[----:B------:R-:W-:-:S04]  /*16e0*/  IMAD R19, R19, R20, RZ ;  /* 0x0000001413137224 */ /* 0x000fc800078e02ff */
[----:B------:R-:W-:Y:S01]  /*16f0*/  IMAD.HI.U32 R24, R15, R19, R14 ;  /* 0x000000130f187227 */ /* 0x000fe200078e000e */
[----:B------:R-:W-:Y:S01]  /*1700*/  MOV R19, 0x7fffffff ;  /* 0x7fffffff00137802 */ /* 0x000fe20000000f00 */
[----:B------:R-:W0:Y:S04]  /*1710*/  S2R R14, SR_CgaCtaId ;  /* 0x00000000000e7919 */ /* 0x000e280000008800 */
[----:B------:R-:W-:-:S04]  /*1720*/  IMAD.HI.U32 R15, R24, R25, RZ ;  /* 0x00000019180f7227 */ /* 0x000fc800078e00ff */
[----:B------:R-:W-:Y:S01]  /*1730*/  IMAD.MOV R24, RZ, RZ, -R15 ;  /* 0x000000ffff187224 */ /* 0x000fe200078e0a0f */
[----:B--2---:R-:W-:-:S04]  /*1740*/  FSETP.NAN.AND P0, PT, |R7|, |R7|, PT ;  /* 0x400000070700720b */ /* 0x004fc80003f08200 */
[----:B----4-:R-:W-:-:S04]  /*1750*/  FSETP.NAN.OR P0, PT, |R6|, |R6|, P0 ;  /* 0x400000060600720b */ /* 0x010fc80000708600 */
[----:B------:R-:W-:-:S04]  /*1760*/  FSETP.NAN.OR P0, PT, |R21|, |R21|, P0 ;  /* 0x400000151500720b */ /* 0x000fc80000708600 */
[----:B------:R-:W-:-:S13]  /*1770*/  FSETP.NAN.OR P0, PT, |R22|, |R22|, P0 ;  /* 0x400000161600720b */ /* 0x000fda0000708600 */
[CC--:B------:R-:W-:Y:S02]  /*1780*/  @!P0 FSETP.GT.AND P2, PT, R6.reuse, R21.reuse, PT ;  /* 0x000000150600820b */ /* 0x0c0fe40003f44000 */
[C---:B------:R-:W-:Y:S02]  /*1790*/  @!P0 FSETP.GEU.AND P3, PT, R7.reuse, R22, PT ;  /* 0x000000160700820b */ /* 0x040fe40003f6e000 */
[----:B------:R-:W-:Y:S01]  /*17a0*/  @!P0 FSEL R15, R6, R21, P2 ;  /* 0x00000015060f8208 */ /* 0x000fe20001000000 */
[----:B------:R-:W-:Y:S01]  /*17b0*/  IMAD R21, R20, R24, R25 ;  /* 0x0000001814157224 */ /* 0x000fe200078e0219 */
[----:B------:R-:W-:Y:S02]  /*17c0*/  @!P0 FSEL R22, R7, R22, !P3 ;  /* 0x0000001607168208 */ /* 0x000fe40005800000 */
[----:B------:R-:W-:Y:S02]  /*17d0*/  ISETP.GE.AND P3, PT, R18, RZ, PT ;  /* 0x000000ff1200720c */ /* 0x000fe40003f66270 */
[----:B------:R-:W-:Y:S01]  /*17e0*/  ISETP.GT.U32.AND P2, PT, R20, R21, PT ;  /* 0x000000151400720c */ /* 0x000fe20003f44070 */
[----:B------:R-:W-:Y:S01]  /*17f0*/  @!P0 FADD R19, R15, -R22 ;  /* 0x800000160f138221 */ /* 0x000fe20000000000 */
[----:B------:R-:W-:Y:S01]  /*1800*/  MOV R15, 0x400 ;  /* 0x00000400000f7802 */ /* 0x000fe20000000f00 */
[----:B------:R-:W-:-:S03]  /*1810*/  IMAD.MOV.U32 R22, RZ, RZ, R7 ;  /* 0x000000ffff167224 */ /* 0x000fc600078e0007 */
[----:B------:R-:W-:Y:S02]  /*1820*/  FSETP.NAN.AND P0, PT, |R19|, |R19|, PT ;  /* 0x400000131300720b */ /* 0x000fe40003f08200 */
[----:B0-----:R-:W-:-:S05]  /*1830*/  LEA R25, R14, R15, 0x18 ;  /* 0x0000000f0e197211 */ /* 0x001fca00078ec0ff */
[----:B------:R-:W-:Y:S02]  /*1840*/  @!P2 IMAD.IADD R21, R21, 0x1, -R20 ;  /* 0x000000011515a824 */ /* 0x000fe400078e0a14 */
[----:B------:R-:W-:-:S03]  /*1850*/  IMAD R12, R12, 0x4, R25 ;  /* 0x000000040c0c7824 */ /* 0x000fc600078e0219 */
[----:B------:R-:W-:Y:S01]  /*1860*/  ISETP.GT.U32.AND P2, PT, R20, R21, PT ;  /* 0x000000151400720c */ /* 0x000fe20003f44070 */
[----:B------:R-:W0:Y:S01]  /*1870*/  @!P0 F2F.F64.F32 R14, R19 ;  /* 0x00000013000e8310 */ /* 0x000e220000201800 */
[----:B------:R1:W-:Y:S01]  /*1880*/  STS [R12], R19 ;  /* 0x000000130c007388 */ /* 0x0003e20000000800 */
[----:B------:R-:W-:-:S10]  /*1890*/  @!P0 VIADD R0, R0, 0x1 ;  /* 0x0000000100008836 */ /* 0x000fd40000000000 */
[----:B------:R-:W-:Y:S01]  /*18a0*/  @!P2 IMAD.IADD R21, R21, 0x1, -R20 ;  /* 0x000000011515a824 */ /* 0x000fe200078e0a14 */
[----:B0-----:R-:W-:-:S03]  /*18b0*/  @!P0 DADD R2, R2, R14 ;  /* 0x0000000002028229 */ /* 0x001fc6000000000e */
[----:B------:R-:W-:Y:S01]  /*18c0*/  IMAD.MOV.U32 R25, RZ, RZ, R21 ;  /* 0x000000ffff197224 */ /* 0x000fe200078e0015 */
[----:B------:R-:W-:Y:S01]  /*18d0*/  @!P0 DFMA R4, R14, R14, R4 ;  /* 0x0000000e0e04822b */ /* 0x000fe20000000004 */
[----:B------:R-:W-:-:S03]  /*18e0*/  IMAD.MOV.U32 R21, RZ, RZ, R6 ;  /* 0x000000ffff157224 */ /* 0x000fc600078e0006 */
[----:B------:R-:W-:-:S04]  /*18f0*/  @!P3 IADD3 R25, PT, PT, -R25, RZ, RZ ;  /* 0x000000ff1919b210 */ /* 0x000fc80007ffe1ff */
[----:B-1----:R-:W-:Y:S01]  /*1900*/  SEL R12, R16, R25, !P1 ;  /* 0x00000019100c7207 */ /* 0x002fe20004800000 */
[----:B------:R-:W-:Y:S06]  /*1910*/  BRA.U UP0, `(.L_x_11) ;  /* 0xfffffffd00307547 */ /* 0x000fec000b83ffff */
.L_x_8:
[----:B------:R-:W-:Y:S01]  /*1920*/  IMAD.MOV.U32 R24, RZ, RZ, RZ ;  /* 0x000000ffff187224 */ /* 0x000fe200078e00ff */
[----:B------:R-:W-:-:S06]  /*1930*/  UMOV UR5, URZ ;  /* 0x000000ff00057c82 */ /* 0x000fcc0008000000 */
.L_x_26:
[----:B0-----:R-:W0:Y:S01]  /*1940*/  LDCU UR20, c[0x0][0x398] ;  /* 0x00007300ff1477ac */ /* 0x001e220008000800 */
[----:B-1----:R-:W1:Y:S01]  /*1950*/  LDCU.128 UR12, c[0x0][0x380] ;  /* 0x00007000ff0c77ac */ /* 0x002e620008000c00 */
[----:B0-----:R-:W-:-:S04]  /*1960*/  UIMAD UR20, UR8, UR20, UR18 ;  /* 0x00000014081472a4 */ /* 0x001fc8000f8e0212 */
[----:B-1----:R-:W-:Y:S02]  /*1970*/  UIMAD.WIDE UR10, UR20, 0x4, UR14 ;  /* 0x00000004140a78a5 */ /* 0x002fe4000f8e020e */
[----:B------:R-:W-:-:S04]  /*1980*/  UIMAD.WIDE UR6, UR20, 0x4, UR12 ;  /* 0x00000004140678a5 */ /* 0x000fc8000f8e020c */
[----:B--2---:R-:W-:Y:S01]  /*1990*/  IMAD.U32 R8, RZ, RZ, UR10 ;  /* 0x0000000aff087e24 */ /* 0x004fe2000f8e00ff */
[----:B------:R-:W-:Y:S01]  /*19a0*/  MOV R9, UR11 ;  /* 0x0000000b00097c02 */ /* 0x000fe20008000f00 */
[----:B------:R-:W-:Y:S02]  /*19b0*/  IMAD.U32 R26, RZ, RZ, UR6 ;  /* 0x00000006ff1a7e24 */ /* 0x000fe4000f8e00ff */
[----:B------:R-:W-:Y:S01]  /*19c0*/  IMAD.U32 R27, RZ, RZ, UR7 ;  /* 0x00000007ff1b7e24 */ /* 0x000fe2000f8e00ff */
[----:B------:R-:W0:Y:S01]  /*19d0*/  LDCU UR11, c[0x0][0x3a0] ;  /* 0x00007400ff0b77ac */ /* 0x000e220008000800 */
[----:B------:R1:W2:Y:S04]  /*19e0*/  LDG.E.CONSTANT R25, desc[UR16][R8.64] ;  /* 0x0000001008197981 */ /* 0x0002a8000c1e9900 */
[----:B------:R-:W3:Y:S01]  /*19f0*/  LDG.E.CONSTANT R26, desc[UR16][R26.64] ;  /* 0x000000101a1a7981 */ /* 0x000ee2000c1e9900 */
[----:B------:R-:W-:Y:S01]  /*1a00*/  UMOV UR6, URZ ;  /* 0x000000ff00067c82 */ /* 0x000fe20008000000 */
[----:B------:R-:W-:-:S02]  /*1a10*/  IMAD.MOV.U32 R12, RZ, RZ, 0x7fffffff ;  /* 0x7fffffffff0c7424 */ /* 0x000fc400078e00ff */
[----:B-1---5:R-:W-:Y:S01]  /*1a20*/  IMAD.MOV.U32 R9, RZ, RZ, R6 ;  /* 0x000000ffff097224 */ /* 0x022fe200078e0006 */
[----:B0-----:R-:W0:Y:S01]  /*1a30*/  I2F.U32.RP R10, UR11 ;  /* 0x0000000b000a7d06 */ /* 0x001e220008209000 */
[----:B------:R-:W-:-:S07]  /*1a40*/  UISETP.NE.U32.AND UP1, UPT, UR11, URZ, UPT ;  /* 0x000000ff0b00728c */ /* 0x000fce000bf25070 */
[----:B0-----:R-:W0:Y:S02]  /*1a50*/  MUFU.RCP R10, R10 ;  /* 0x0000000a000a7308 */ /* 0x001e240000001000 */
[----:B0-----:R-:W-:Y:S02]  /*1a60*/  VIADD R11, R10, 0xffffffe ;  /* 0x0ffffffe0a0b7836 */ /* 0x001fe40000000000 */
[----:B------:R-:W-:-:S04]  /*1a70*/  IMAD.MOV.U32 R10, RZ, RZ, R7 ;  /* 0x000000ffff0a7224 */ /* 0x000fc800078e0007 */
[----:B------:R-:W0:Y:S02]  /*1a80*/  F2I.FTZ.U32.TRUNC.NTZ R11, R11 ;  /* 0x0000000b000b7305 */ /* 0x000e24000021f000 */
[----:B0-----:R-:W-:-:S13]  /*1a90*/  R2UR UR7, R11 ;  /* 0x000000000b0772ca */ /* 0x001fda00000e0000 */
[----:B------:R-:W-:-:S04]  /*1aa0*/  UIADD3 UR10, UPT, UPT, URZ, -UR7, URZ ;  /* 0x80000007ff0a7290 */ /* 0x000fc8000fffe0ff */
[----:B------:R-:W-:-:S04]  /*1ab0*/  UIMAD UR10, UR10, UR11, URZ ;  /* 0x0000000b0a0a72a4 */ /* 0x000fc8000f8e02ff */
[----:B------:R-:W-:-:S04]  /*1ac0*/  UIMAD.WIDE.U32 UR6, UR7, UR10, UR6 ;  /* 0x0000000a070672a5 */ /* 0x000fc8000f8e0006 */
[----:B------:R-:W-:-:S04]  /*1ad0*/  UIMAD.WIDE.U32 UR6, UR7, UR9, URZ ;  /* 0x00000009070672a5 */ /* 0x000fc8000f8e00ff */
[----:B------:R-:W-:-:S03]  /*1ae0*/  UIADD3 UR7, UPT, UPT, -UR7, URZ, URZ ;  /* 0x000000ff07077290 */ /* 0x000fc6000fffe1ff */
[----:B------:R-:W-:Y:S01]  /*1af0*/  UMOV UR6, 0x400 ;  /* 0x0000040000067882 */ /* 0x000fe20000000000 */
[----:B------:R-:W-:-:S04]  /*1b00*/  UIMAD UR9, UR11, UR7, UR9 ;  /* 0x000000070b0972a4 */ /* 0x000fc8000f8e0209 */
[----:B------:R-:W-:-:S03]  /*1b10*/  UISETP.GE.U32.AND UP0, UPT, UR9, UR11, UPT ;  /* 0x0000000b0900728c */ /* 0x000fc6000bf06070 */
[----:B------:R-:W0:Y:S08]  /*1b20*/  S2UR UR7, SR_CgaCtaId ;  /* 0x00000000000779c3 */ /* 0x000e300000008800 */
[----:B------:R-:W-:-:S04]  /*1b30*/  @UP0 UIADD3 UR9, UPT, UPT, UR9, -UR11, URZ ;  /* 0x8000000b09090290 */ /* 0x000fc8000fffe0ff */
[----:B------:R-:W-:-:S11]  /*1b40*/  UISETP.GE.U32.AND UP0, UPT, UR9, UR11, UPT ;  /* 0x0000000b0900728c */ /* 0x000fd6000bf06070 */
[----:B------:R-:W-:Y:S02]  /*1b50*/  @UP0 UIADD3 UR9, UPT, UPT, UR9, -UR11, URZ ;  /* 0x8000000b09090290 */ /* 0x000fe4000fffe0ff */
[----:B------:R-:W-:Y:S02]  /*1b60*/  UISETP.GE.AND UP0, UPT, UR4, UR11, UPT ;  /* 0x0000000b0400728c */ /* 0x000fe4000bf06270 */
[----:B0-----:R-:W-:Y:S02]  /*1b70*/  ULEA UR6, UR7, UR6, 0x18 ;  /* 0x0000000607067291 */ /* 0x001fe4000f8ec0ff */
[----:B------:R-:W-:-:S04]  /*1b80*/  @!UP1 ULOP3.LUT UR9, URZ, UR11, URZ, 0x33, !UPT ;  /* 0x0000000bff099292 */ /* 0x000fc8000f8e33ff */
[----:B------:R-:W-:Y:S01]  /*1b90*/  ULEA UR6, UR9, UR6, 0x2 ;  /* 0x0000000609067291 */ /* 0x000fe2000f8e10ff */
[----:B--2---:R-:W-:-:S04]  /*1ba0*/  FSETP.NAN.AND P0, PT, |R25|, |R25|, PT ;  /* 0x400000191900720b */ /* 0x004fc80003f08200 */
[----:B---3--:R-:W-:-:S04]  /*1bb0*/  FSETP.NAN.OR P0, PT, |R26|, |R26|, P0 ;  /* 0x4000001a1a00720b */ /* 0x008fc80000708600 */
[----:B------:R-:W-:Y:S02]  /*1bc0*/  FSETP.NAN.OR P0, PT, |R6|, |R6|, P0 ;  /* 0x400000060600720b */ /* 0x000fe40000708600 */
[----:B------:R-:W-:Y:S02]  /*1bd0*/  MOV R6, R26 ;  /* 0x0000001a00067202 */ /* 0x000fe40000000f00 */
[----:B------:R-:W-:Y:S01]  /*1be0*/  FSETP.NAN.OR P0, PT, |R7|, |R7|, P0 ;  /* 0x400000070700720b */ /* 0x000fe20000708600 */
[----:B------:R-:W-:-:S12]  /*1bf0*/  IMAD.MOV.U32 R7, RZ, RZ, R25 ;  /* 0x000000ffff077224 */ /* 0x000fd800078e0019 */
[CC--:B------:R-:W-:Y:S02]  /*1c00*/  @!P0 FSETP.GT.AND P1, PT, R6.reuse, R9.reuse, PT ;  /* 0x000000090600820b */ /* 0x0c0fe40003f24000 */
[CC--:B------:R-:W-:Y:S02]  /*1c10*/  @!P0 FSETP.GEU.AND P2, PT, R7.reuse, R10.reuse, PT ;  /* 0x0000000a0700820b */ /* 0x0c0fe40003f4e000 */
[----:B------:R-:W-:Y:S02]  /*1c20*/  @!P0 FSEL R8, R6, R9, P1 ;  /* 0x0000000906088208 */ /* 0x000fe40000800000 */
[----:B------:R-:W-:-:S05]  /*1c30*/  @!P0 FSEL R9, R7, R10, !P2 ;  /* 0x0000000a07098208 */ /* 0x000fca0005000000 */
[----:B------:R-:W-:-:S05]  /*1c40*/  @!P0 FADD R12, R8, -R9 ;  /* 0x80000009080c8221 */ /* 0x000fca0000000000 */
[----:B------:R-:W-:-:S13]  /*1c50*/  FSETP.NAN.AND P1, PT, |R12|, |R12|, PT ;  /* 0x4000000c0c00720b */ /* 0x000fda0003f28200 */
[----:B------:R0:W1:Y:S01]  /*1c60*/  @!P1 F2F.F64.F32 R10, R12 ;  /* 0x0000000c000a9310 */ /* 0x0000620000201800 */
[----:B------:R-:W-:Y:S05]  /*1c70*/  BRA.U !UP0, `(.L_x_12) ;  /* 0x0000000108187547 */ /* 0x000fea000b800000 */
[----:B------:R-:W2:Y:S02]  /*1c80*/  LDS R8, [UR6] ;  /* 0x00000006ff087984 */ /* 0x000ea40008000800 */
[----:B--2---:R-:W-:-:S13]  /*1c90*/  FSETP.NAN.AND P0, PT, |R8|, |R8|, PT ;  /* 0x400000080800720b */ /* 0x004fda0003f08200 */
[----:B------:R-:W2:Y:S01]  /*1ca0*/  @!P0 F2F.F64.F32 R8, R8 ;  /* 0x0000000800088310 */ /* 0x000ea20000201800 */
[----:B------:R-:W-:Y:S01]  /*1cb0*/  @!P0 VIADD R0, R0, 0xffffffff ;  /* 0xffffffff00008836 */ /* 0x000fe20000000000 */
[----:B--2---:R-:W-:Y:S02]  /*1cc0*/  @!P0 DADD R2, R2, -R8 ;  /* 0x0000000002028229 */ /* 0x004fe40000000808 */
[----:B------:R-:W-:-:S11]  /*1cd0*/  @!P0 DFMA R4, -R8, R8, R4 ;  /* 0x000000080804822b */ /* 0x000fd60000000104 */
.L_x_12:
[----:B------:R-:W-:Y:S01]  /*1ce0*/  @!P1 VIADD R0, R0, 0x1 ;  /* 0x0000000100009836 */ /* 0x000fe20000000000 */
[----:B------:R2:W-:Y:S01]  /*1cf0*/  STS [UR6], R12 ;  /* 0x0000000cff007988 */ /* 0x0005e20008000806 */
[----:B------:R-:W-:Y:S01]  /*1d00*/  UMOV UR10, UR8 ;  /* 0x00000008000a7c82 */ /* 0x000fe20008000000 */
[----:B-1----:R-:W-:Y:S02]  /*1d10*/  @!P1 DADD R2, R2, R10 ;  /* 0x0000000002029229 */ /* 0x002fe4000000000a */
[----:B------:R-:W-:Y:S01]  /*1d20*/  ISETP.GE.AND P0, PT, R0, 0x1, PT ;  /* 0x000000010000780c */ /* 0x000fe20003f06270 */
[----:B------:R-:W-:Y:S01]  /*1d30*/  @!P1 DFMA R4, R10, R10, R4 ;  /* 0x0000000a0a04922b */ /* 0x000fe20000000004 */
[----:B------:R-:W-:-:S11]  /*1d40*/  IMAD.MOV.U32 R10, RZ, RZ, 0x7fffffff ;  /* 0x7fffffffff0a7424 */ /* 0x000fd600078e00ff */
[----:B--2---:R-:W-:Y:S05]  /*1d50*/  @!P0 BRA `(.L_x_13) ;  /* 0x0000000000ec8947 */ /* 0x004fea0003800000 */
[----:B------:R-:W1:Y:S01]  /*1d60*/  I2F.F64.U32 R8, R0 ;  /* 0x0000000000087312 */ /* 0x000e620000201800 */
[----:B------:R-:W2:Y:S07]  /*1d70*/  LDCU UR6, c[0x0][0x3a8] ;  /* 0x00007500ff0677ac */ /* 0x000eae0008000800 */
[----:B-1----:R-:W0:Y:S01]  /*1d80*/  MUFU.RCP64H R11, R9 ;  /* 0x00000009000b7308 */ /* 0x002e220000001800 */
[----:B------:R-:W-:Y:S01]  /*1d90*/  IADD3 R10, PT, PT, R9, 0x300402, RZ ;  /* 0x00300402090a7810 */ /* 0x000fe20007ffe0ff */
[----:B--2---:R-:W-:-:S03]  /*1da0*/  UISETP.NE.AND UP0, UPT, UR6, URZ, UPT ;  /* 0x000000ff0600728c */ /* 0x004fc6000bf05270 */
[----:B------:R-:W-:Y:S02]  /*1db0*/  FSETP.GEU.AND P0, PT, |R10|, 5.8789094863358348022e-39, PT ;  /* 0x004004020a00780b */ /* 0x000fe40003f0e200 */
[----:B0-----:R-:W-:-:S08]  /*1dc0*/  DFMA R12, -R8, R10, 1 ;  /* 0x3ff00000080c742b */ /* 0x001fd0000000010a */
[----:B------:R-:W-:-:S08]  /*1dd0*/  DFMA R12, R12, R12, R12 ;  /* 0x0000000c0c0c722b */ /* 0x000fd0000000000c */
[----:B------:R-:W-:-:S08]  /*1de0*/  DFMA R12, R10, R12, R10 ;  /* 0x0000000c0a0c722b */ /* 0x000fd0000000000a */
[----:B------:R-:W-:-:S08]  /*1df0*/  DFMA R14, -R8, R12, 1 ;  /* 0x3ff00000080e742b */ /* 0x000fd0000000010c */
[----:B------:R-:W-:Y:S01]  /*1e00*/  DFMA R12, R12, R14, R12 ;  /* 0x0000000e0c0c722b */ /* 0x000fe2000000000c */
[----:B------:R-:W-:Y:S10]  /*1e10*/  @P0 BRA `(.L_x_14) ;  /* 0x0000000000180947 */ /* 0x000ff40003800000 */
[----:B------:R-:W-:Y:S02]  /*1e20*/  LOP3.LUT R10, R9, 0x7fffffff, RZ, 0xc0, !PT ;  /* 0x7fffffff090a7812 */ /* 0x000fe400078ec0ff */
[----:B------:R-:W-:-:S03]  /*1e30*/  MOV R12, 0x1e60 ;  /* 0x00001e60000c7802 */ /* 0x000fc60000000f00 */
[----:B------:R-:W-:-:S07]  /*1e40*/  VIADD R14, R10, 0xfff00000 ;  /* 0xfff000000a0e7836 */ /* 0x000fce0000000000 */
[----:B------:R-:W-:Y:S05]  /*1e50*/  CALL.REL.NOINC `($__internal_0_$__cuda_sm20_dblrcp_rn_slowpath_v3) ;  /* 0x0000001000547944 */ /* 0x000fea0003c00000 */
[----:B------:R-:W-:Y:S02]  /*1e60*/  IMAD.MOV.U32 R12, RZ, RZ, R10 ;  /* 0x000000ffff0c7224 */ /* 0x000fe400078e000a */
[----:B------:R-:W-:-:S07]  /*1e70*/  IMAD.MOV.U32 R13, RZ, RZ, R11 ;  /* 0x000000ffff0d7224 */ /* 0x000fce00078e000b */
.L_x_14:
[----:B------:R-:W-:Y:S01]  /*1e80*/  DMUL R8, R2, R12 ;  /* 0x0000000c02087228 */ /* 0x000fe20000000000 */
[----:B------:R-:W-:Y:S01]  /*1e90*/  IMAD.MOV.U32 R16, RZ, RZ, 0x0 ;  /* 0x00000000ff107424 */ /* 0x000fe200078e00ff */
[----:B------:R-:W-:-:S06]  /*1ea0*/  MOV R17, 0x3fd80000 ;  /* 0x3fd8000000117802 */ /* 0x000fcc0000000f00 */
[----:B------:R-:W-:-:S08]  /*1eb0*/  DMUL R10, R8, R8 ;  /* 0x00000008080a7228 */ /* 0x000fd00000000000 */
[----:B------:R-:W-:-:S08]  /*1ec0*/  DFMA R10, R4, R12, -R10 ;  /* 0x0000000c040a722b */ /* 0x000fd0000000080a */
[----:B------:R-:W-:-:S06]  /*1ed0*/  DSETP.GEU.AND P0, PT, R10, RZ, PT ;  /* 0x000000ff0a00722a */ /* 0x000fcc0003f0e000 */
[----:B------:R-:W-:Y:S02]  /*1ee0*/  FSEL R11, R11, RZ, P0 ;  /* 0x000000ff0b0b7208 */ /* 0x000fe40000000000 */
[----:B------:R-:W-:Y:S02]  /*1ef0*/  FSEL R10, R10, RZ, P0 ;  /* 0x000000ff0a0a7208 */ /* 0x000fe40000000000 */
[----:B------:R-:W0:Y:S01]  /*1f00*/  MUFU.RSQ64H R13, R11 ;  /* 0x0000000b000d7308 */ /* 0x000e220000001c00 */
[----:B------:R-:W-:-:S05]  /*1f10*/  VIADD R12, R11, 0xfcb00000 ;  /* 0xfcb000000b0c7836 */ /* 0x000fca0000000000 */
[----:B------:R-:W-:Y:S01]  /*1f20*/  ISETP.GE.U32.AND P0, PT, R12, 0x7ca00000, PT ;  /* 0x7ca000000c00780c */ /* 0x000fe20003f06070 */
[----:B0-----:R-:W-:-:S08]  /*1f30*/  DMUL R14, R12, R12 ;  /* 0x0000000c0c0e7228 */ /* 0x001fd00000000000 */
[----:B------:R-:W-:-:S08]  /*1f40*/  DFMA R14, -R14, R10, 1 ;  /* 0x3ff000000e0e742b */ /* 0x000fd0000000010a */
[----:B------:R-:W-:Y:S02]  /*1f50*/  DFMA R16, R14, R16, 0.5 ;  /* 0x3fe000000e10742b */ /* 0x000fe40000000010 */
[----:B------:R-:W-:-:S08]  /*1f60*/  DMUL R14, R12, R14 ;  /* 0x0000000e0c0e7228 */ /* 0x000fd00000000000 */
[----:B------:R-:W-:-:S08]  /*1f70*/  DFMA R14, R16, R14, R12 ;  /* 0x0000000e100e722b */ /* 0x000fd0000000000c */
[----:B------:R-:W-:Y:S02]  /*1f80*/  DMUL R16, R14, R10 ;  /* 0x0000000a0e107228 */ /* 0x000fe40000000000 */
[----:B------:R-:W-:Y:S02]  /*1f90*/  VIADD R21, R15, 0xfff00000 ;  /* 0xfff000000f157836 */ /* 0x000fe40000000000 */
[----:B------:R-:W-:-:S04]  /*1fa0*/  IMAD.MOV.U32 R20, RZ, RZ, R14 ;  /* 0x000000ffff147224 */ /* 0x000fc800078e000e */
[----:B------:R-:W-:-:S08]  /*1fb0*/  DFMA R18, R16, -R16, R10 ;  /* 0x800000101012722b */ /* 0x000fd0000000000a */
[----:B------:R-:W-:Y:S01]  /*1fc0*/  DFMA R22, R18, R20, R16 ;  /* 0x000000141216722b */ /* 0x000fe20000000010 */
[----:B------:R-:W-:Y:S10]  /*1fd0*/  @!P0 BRA `(.L_x_15) ;  /* 0x0000000000108947 */ /* 0x000ff40003800000 */
[----:B------:R-:W-:-:S07]  /*1fe0*/  MOV R22, 0x2000 ;  /* 0x0000200000167802 */ /* 0x000fce0000000f00 */
[----:B------:R-:W-:Y:S05]  /*1ff0*/  CALL.REL.NOINC `($__internal_1_$__cuda_sm20_dsqrt_rn_f64_mediumpath_v1) ;  /* 0x0000001000807944 */ /* 0x000fea0003c00000 */
[----:B------:R-:W-:Y:S02]  /*2000*/  IMAD.MOV.U32 R22, RZ, RZ, R12 ;  /* 0x000000ffff167224 */ /* 0x000fe400078e000c */
[----:B------:R-:W-:-:S07]  /*2010*/  IMAD.MOV.U32 R23, RZ, RZ, R13 ;  /* 0x000000ffff177224 */ /* 0x000fce00078e000d */
.L_x_15:
[----:B------:R0:W1:Y:S01]  /*2020*/  F2F.F32.F64 R23, R22 ;  /* 0x0000001600177310 */ /* 0x0000620000301000 */
[----:B------:R-:W-:Y:S05]  /*2030*/  BRA.U !UP0, `(.L_x_16) ;  /* 0x00000001081c7547 */ /* 0x000fea000b800000 */
[----:B------:R-:W2:Y:S01]  /*2040*/  F2F.F32.F64 R9, R8 ;  /* 0x0000000800097310 */ /* 0x000ea20000301000 */
[----:B------:R-:W1:Y:S01]  /*2050*/  LDCU UR6, c[0x0][0x3a4] ;  /* 0x00007480ff0677ac */ /* 0x000e620008000800 */
[----:B------:R-:W-:Y:S01]  /*2060*/  FSETP.NAN.AND P0, PT, |R26|, |R26|, PT ;  /* 0x4000001a1a00720b */ /* 0x000fe20003f08200 */
[----:B--2---:R-:W-:-:S04]  /*2070*/  FADD R10, R6, -R9 ;  /* 0x80000009060a7221 */ /* 0x004fc80000000000 */
[----:B-1----:R-:W-:-:S05]  /*2080*/  FFMA R10, -R23, UR6, R10 ;  /* 0x00000006170a7c23 */ /* 0x002fca000800010a */
[----:B------:R-:W-:Y:S01]  /*2090*/  FSEL R10, R10, +QNAN , !P0 ;  /* 0x7fffffff0a0a7808 */ /* 0x000fe20004000000 */
[----:B------:R-:W-:Y:S06]  /*20a0*/  BRA `(.L_x_13) ;  /* 0x0000000000187947 */ /* 0x000fec0003800000 */
.L_x_16:
[----:B------:R-:W2:Y:S01]  /*20b0*/  F2F.F32.F64 R10, R8 ;  /* 0x00000008000a7310 */ /* 0x000ea20000301000 */
[----:B------:R-:W1:Y:S01]  /*20c0*/  LDCU UR6, c[0x0][0x3a4] ;  /* 0x00007480ff0677ac */ /* 0x000e620008000800 */
[----:B------:R-:W-:Y:S01]  /*20d0*/  FSETP.NAN.AND P0, PT, |R25|, |R25|, PT ;  /* 0x400000191900720b */ /* 0x000fe20003f08200 */
[----:B--2---:R-:W-:-:S04]  /*20e0*/  FADD R10, R7, R10 ;  /* 0x0000000a070a7221 */ /* 0x004fc80000000000 */
[----:B-1----:R-:W-:-:S05]  /*20f0*/  FFMA R10, R23, UR6, R10 ;  /* 0x00000006170a7c23 */ /* 0x002fca000800000a */
[----:B------:R-:W-:-:S07]  /*2100*/  FSEL R10, R10, +QNAN , !P0 ;  /* 0x7fffffff0a0a7808 */ /* 0x000fce0004000000 */
.L_x_13:
[----:B------:R-:W1:Y:S01]  /*2110*/  LDC R9, c[0x0][0x3a0] ;  /* 0x0000e800ff097b82 */ /* 0x000e620000000800 */
[----:B0-----:R-:W-:Y:S01]  /*2120*/  IMAD.MOV.U32 R12, RZ, RZ, RZ ;  /* 0x000000ffff0c7224 */ /* 0x001fe200078e00ff */
[----:B------:R-:W-:Y:S01]  /*2130*/  IABS R16, UR8 ;  /* 0x0000000800107c13 */ /* 0x000fe20008000000 */
[----:B------:R-:W0:Y:S01]  /*2140*/  LDCU UR6, c[0x0][0x3a8] ;  /* 0x00007500ff0677ac */ /* 0x000e220008000800 */
[----:B------:R-:W-:Y:S01]  /*2150*/  ISETP.LE.AND P1, PT, RZ, UR8, PT ;  /* 0x00000008ff007c0c */ /* 0x000fe2000bf23270 */
[----:B0-----:R-:W-:Y:S01]  /*2160*/  UISETP.NE.AND UP0, UPT, UR6, URZ, UPT ;  /* 0x000000ff0600728c */ /* 0x001fe2000bf05270 */
[----:B-1----:R-:W-:-:S04]  /*2170*/  IABS R8, R9 ;  /* 0x0000000900087213 */ /* 0x002fc80000000000 */
[----:B------:R-:W0:Y:S08]  /*2180*/  I2F.RP R14, R8 ;  /* 0x00000008000e7306 */ /* 0x000e300000209400 */
[----:B0-----:R-:W0:Y:S02]  /*2190*/  MUFU.RCP R14, R14 ;  /* 0x0000000e000e7308 */ /* 0x001e240000001000 */
[----:B0-----:R-:W-:-:S06]  /*21a0*/  VIADD R15, R14, 0xffffffe ;  /* 0x0ffffffe0e0f7836 */ /* 0x001fcc0000000000 */
[----:B------:R-:W0:Y:S02]  /*21b0*/  F2I.FTZ.U32.TRUNC.NTZ R13, R15 ;  /* 0x0000000f000d7305 */ /* 0x000e24000021f000 */
[----:B0-----:R-:W-:-:S05]  /*21c0*/  IMAD R11, R13, R8, RZ ;  /* 0x000000080d0b7224 */ /* 0x001fca00078e02ff */
[----:B------:R-:W-:-:S05]  /*21d0*/  IADD3 R11, PT, PT, -R11, RZ, RZ ;  /* 0x000000ff0b0b7210 */ /* 0x000fca0007ffe1ff */
[----:B------:R-:W-:-:S04]  /*21e0*/  IMAD.HI.U32 R13, R13, R11, R12 ;  /* 0x0000000b0d0d7227 */ /* 0x000fc800078e000c */
[----:B------:R-:W-:-:S04]  /*21f0*/  IMAD.MOV.U32 R12, RZ, RZ, R16 ;  /* 0x000000ffff0c7224 */ /* 0x000fc800078e0010 */
[----:B------:R-:W-:-:S04]  /*2200*/  IMAD.HI.U32 R11, R13, R12, RZ ;  /* 0x0000000c0d0b7227 */ /* 0x000fc800078e00ff */
[----:B------:R-:W-:-:S04]  /*2210*/  IMAD.MOV R11, RZ, RZ, -R11 ;  /* 0x000000ffff0b7224 */ /* 0x000fc800078e0a0b */
[----:B------:R-:W-:Y:S02]  /*2220*/  IMAD R11, R8, R11, R12 ;  /* 0x0000000b080b7224 */ /* 0x000fe400078e020c */
[----:B------:R-:W-:-:S05]  /*2230*/  IMAD.MOV.U32 R12, RZ, RZ, R8 ;  /* 0x000000ffff0c7224 */ /* 0x000fca00078e0008 */
[----:B------:R-:W-:-:S13]  /*2240*/  ISETP.GT.U32.AND P0, PT, R12, R11, PT ;  /* 0x0000000b0c00720c */ /* 0x000fda0003f04070 */
[----:B------:R-:W-:-:S05]  /*2250*/  @!P0 IMAD.IADD R11, R11, 0x1, -R8 ;  /* 0x000000010b0b8824 */ /* 0x000fca00078e0a08 */
[----:B------:R-:W-:-:S13]  /*2260*/  ISETP.GT.U32.AND P0, PT, R12, R11, PT ;  /* 0x0000000b0c00720c */ /* 0x000fda0003f04070 */
[----:B------:R-:W-:Y:S02]  /*2270*/  @!P0 IADD3 R11, PT, PT, R11, -R8, RZ ;  /* 0x800000080b0b8210 */ /* 0x000fe40007ffe0ff */
[----:B------:R-:W-:-:S03]  /*2280*/  ISETP.NE.AND P0, PT, R9, RZ, PT ;  /* 0x000000ff0900720c */ /* 0x000fc60003f05270 */
[----:B------:R-:W-:Y:S01]  /*2290*/  IMAD.MOV.U32 R14, RZ, RZ, R11 ;  /* 0x000000ffff0e7224 */ /* 0x000fe200078e000b */
[----:B------:R-:W-:-:S03]  /*22a0*/  LOP3.LUT R11, RZ, R9, RZ, 0x33, !PT ;  /* 0x00000009ff0b7212 */ /* 0x000fc600078e33ff */
[----:B------:R-:W-:-:S05]  /*22b0*/  @!P1 IMAD.MOV R14, RZ, RZ, -R14 ;  /* 0x000000ffff0e9224 */ /* 0x000fca00078e0a0e */
[----:B------:R-:W-:-:S04]  /*22c0*/  SEL R14, R11, R14, !P0 ;  /* 0x0000000e0b0e7207 */ /* 0x000fc80004000000 */
[----:B------:R-:W-:-:S05]  /*22d0*/  LEA R15, R14, UR24, 0x2 ;  /* 0x000000180e0f7c11 */ /* 0x000fca000f8e10ff */
[----:B------:R0:W-:Y:S01]  /*22e0*/  STS [R15], R10 ;  /* 0x0000000a0f007388 */ /* 0x0001e20000000800 */
[----:B------:R-:W-:Y:S05]  /*22f0*/  BRA.U !UP0, `(.L_x_17) ;  /* 0x0000000108d47547 */ /* 0x000fea000b800000 */
[----:B------:R-:W-:-:S09]  /*2300*/  UISETP.GE.AND UP0, UPT, UR5, 0x1, UPT ;  /* 0x000000010500788c */ /* 0x000fd2000bf06270 */
[----:B------:R-:W-:Y:S05]  /*2310*/  BRA.U !UP0, `(.L_x_18) ;  /* 0x00000005089c7547 */ /* 0x000fea000b800000 */
[----:B------:R-:W1:Y:S01]  /*2320*/  LDC R9, c[0x0][0x3a0] ;  /* 0x0000e800ff097b82 */ /* 0x000e620000000800 */
[----:B------:R-:W-:-:S07]  /*2330*/  VIADD R16, R24, 0xffffffff ;  /* 0xffffffff18107836 */ /* 0x000fce0000000000 */
.L_x_19:
[----:B------:R-:W-:Y:S01]  /*2340*/  VIADD R14, R16, UR5 ;  /* 0x00000005100e7c36 */ /* 0x000fe20008000000 */
[----:B-1----:R-:W-:-:S04]  /*2350*/  IABS R8, R9 ;  /* 0x0000000900087213 */ /* 0x002fc80000000000 */
[----:B------:R-:W-:Y:S01]  /*2360*/  IABS R11, R14 ;  /* 0x0000000e000b7213 */ /* 0x000fe20000000000 */
[----:B0-----:R-:W0:Y:S01]  /*2370*/  I2F.RP R15, R8 ;  /* 0x00000008000f7306 */ /* 0x001e220000209400 */
[----:B------:R-:W-:-:S03]  /*2380*/  ISETP.GE.AND P1, PT, R14, RZ, PT ;  /* 0x000000ff0e00720c */ /* 0x000fc60003f26270 */
[----:B------:R-:W-:-:S04]  /*2390*/  IMAD.HI.U32 R13, R13, R11, RZ ;  /* 0x0000000b0d0d7227 */ /* 0x000fc800078e00ff */
[----:B------:R-:W-:-:S04]  /*23a0*/  IMAD.MOV R13, RZ, RZ, -R13 ;  /* 0x000000ffff0d7224 */ /* 0x000fc800078e0a0d */
[----:B------:R-:W-:Y:S01]  /*23b0*/  IMAD R11, R8, R13, R11 ;  /* 0x0000000d080b7224 */ /* 0x000fe200078e020b */
[----:B0-----:R-:W0:Y:S04]  /*23c0*/  MUFU.RCP R15, R15 ;  /* 0x0000000f000f7308 */ /* 0x001e280000001000 */
[----:B------:R-:W-:-:S13]  /*23d0*/  ISETP.GT.U32.AND P0, PT, R12, R11, PT ;  /* 0x0000000b0c00720c */ /* 0x000fda0003f04070 */
[----:B------:R-:W-:Y:S01]  /*23e0*/  @!P0 IADD3 R11, PT, PT, R11, -R8, RZ ;  /* 0x800000080b0b8210 */ /* 0x000fe20007ffe0ff */
[----:B0-----:R-:W-:-:S03]  /*23f0*/  VIADD R17, R15, 0xffffffe ;  /* 0x0ffffffe0f117836 */ /* 0x001fc60000000000 */
[----:B------:R-:W-:Y:S01]  /*2400*/  ISETP.GT.U32.AND P0, PT, R12, R11, PT ;  /* 0x0000000b0c00720c */ /* 0x000fe20003f04070 */
[----:B------:R-:W0:-:S12]  /*2410*/  F2I.FTZ.U32.TRUNC.NTZ R13, R17 ;  /* 0x00000011000d7305 */ /* 0x000e18000021f000 */
[----:B------:R-:W-:Y:S01]  /*2420*/  @!P0 IMAD.IADD R11, R11, 0x1, -R8 ;  /* 0x000000010b0b8824 */ /* 0x000fe200078e0a08 */
[----:B------:R-:W-:-:S03]  /*2430*/  ISETP.NE.AND P0, PT, R9, RZ, PT ;  /* 0x000000ff0900720c */ /* 0x000fc60003f05270 */
[----:B------:R-:W-:Y:S01]  /*2440*/  IMAD.MOV.U32 R12, RZ, RZ, R11 ;  /* 0x000000ffff0c7224 */ /* 0x000fe200078e000b */
[----:B------:R-:W-:Y:S01]  /*2450*/  LOP3.LUT R11, RZ, R9, RZ, 0x33, !PT ;  /* 0x00000009ff0b7212 */ /* 0x000fe200078e33ff */
[----:B0-----:R-:W-:Y:S02]  /*2460*/  IMAD.MOV R19, RZ, RZ, -R13 ;  /* 0x000000ffff137224 */ /* 0x001fe400078e0a0d */
[----:B------:R-:W-:Y:S02]  /*2470*/  @!P1 IMAD.MOV R12, RZ, RZ, -R12 ;  /* 0x000000ffff0c9224 */ /* 0x000fe400078e0a0c */
[----:B------:R-:W-:-:S03]  /*2480*/  IMAD R19, R19, R8, RZ ;  /* 0x0000000813137224 */ /* 0x000fc600078e02ff */
[----:B------:R-:W-:-:S04]  /*2490*/  SEL R12, R11, R12, !P0 ;  /* 0x0000000c0b0c7207 */ /* 0x000fc80004000000 */
[----:B------:R-:W-:Y:S02]  /*24a0*/  LEA R14, R12, UR25, 0x2 ;  /* 0x000000190c0e7c11 */ /* 0x000fe4000f8e10ff */
[----:B------:R-:W-:-:S04]  /*24b0*/  MOV R12, RZ ;  /* 0x000000ff000c7202 */ /* 0x000fc80000000f00 */
[----:B------:R-:W0:Y:S01]  /*24c0*/  LDS R14, [R14] ;  /* 0x000000000e0e7984 */ /* 0x000e220000000800 */
[----:B------:R-:W-:Y:S01]  /*24d0*/  IMAD.HI.U32 R13, R13, R19, R12 ;  /* 0x000000130d0d7227 */ /* 0x000fe200078e000c */
[----:B0-----:R-:W-:Y:S02]  /*24e0*/  IABS R15, R14 ;  /* 0x0000000e000f7213 */ /* 0x001fe40000000000 */
[----:B------:R-:W-:-:S03]  /*24f0*/  ISETP.GE.AND P2, PT, R14, RZ, PT ;  /* 0x000000ff0e00720c */ /* 0x000fc60003f46270 */
[----:B------:R-:W-:-:S04]  /*2500*/  IMAD.HI.U32 R12, R13, R15, RZ ;  /* 0x0000000f0d0c7227 */ /* 0x000fc800078e00ff */
[----:B------:R-:W-:-:S04]  /*2510*/  IMAD.MOV R12, RZ, RZ, -R12 ;  /* 0x000000ffff0c7224 */ /* 0x000fc800078e0a0c */
[----:B------:R-:W-:Y:S02]  /*2520*/  IMAD R15, R8, R12, R15 ;  /* 0x0000000c080f7224 */ /* 0x000fe400078e020f */
[----:B------:R-:W-:-:S05]  /*2530*/  IMAD.MOV.U32 R12, RZ, RZ, R8 ;  /* 0x000000ffff0c7224 */ /* 0x000fca00078e0008 */
[----:B------:R-:W-:-:S13]  /*2540*/  ISETP.GT.U32.AND P1, PT, R12, R15, PT ;  /* 0x0000000f0c00720c */ /* 0x000fda0003f24070 */
[----:B------:R-:W-:-:S05]  /*2550*/  @!P1 IMAD.IADD R15, R15, 0x1, -R8 ;  /* 0x000000010f0f9824 */ /* 0x000fca00078e0a08 */
[----:B------:R-:W-:-:S13]  /*2560*/  ISETP.GT.U32.AND P1, PT, R12, R15, PT ;  /* 0x0000000f0c00720c */ /* 0x000fda0003f24070 */
[----:B------:R-:W-:-:S04]  /*2570*/  @!P1 IMAD.IADD R15, R15, 0x1, -R8 ;  /* 0x000000010f0f9824 */ /* 0x000fc800078e0a08 */
[----:B------:R-:W-:-:S05]  /*2580*/  @!P2 IMAD.MOV R15, RZ, RZ, -R15 ;  /* 0x000000ffff0fa224 */ /* 0x000fca00078e0a0f */
[----:B------:R-:W-:-:S04]  /*2590*/  SEL R15, R11, R15, !P0 ;  /* 0x0000000f0b0f7207 */ /* 0x000fc80004000000 */
[----:B------:R-:W-:-:S06]  /*25a0*/  LEA R15, R15, UR24, 0x2 ;  /* 0x000000180f0f7c11 */ /* 0x000fcc000f8e10ff */
[----:B------:R-:W0:Y:S02]  /*25b0*/  LDS R15, [R15] ;  /* 0x000000000f0f7984 */ /* 0x000e240000000800 */
[C---:B0-----:R-:W-:Y:S02]  /*25c0*/  FSETP.GTU.AND P1, PT, R15.reuse, R10, PT ;  /* 0x0000000a0f00720b */ /* 0x041fe40003f2c000 */
[----:B------:R-:W-:-:S13]  /*25d0*/  FSETP.NUM.AND P2, PT, |R15|, |R15|, PT ;  /* 0x4000000f0f00720b */ /* 0x000fda0003f47200 */
[----:B------:R-:W-:Y:S05]  /*25e0*/  @P1 BRA P2, `(.L_x_18) ;  /* 0x0000000000e81947 */ /* 0x000fea0001000000 */
[----:B------:R-:W-:Y:S02]  /*25f0*/  UISETP.GT.AND UP0, UPT, UR5, 0x1, UPT ;  /* 0x000000010500788c */ /* 0x000fe4000bf04270 */
[----:B------:R-:W-:-:S07]  /*2600*/  UIADD3 UR6, UPT, UPT, UR5, -0x1, URZ ;  /* 0xffffffff05067890 */ /* 0x000fce000fffe0ff */
[----:B------:R-:W-:Y:S01]  /*2610*/  UMOV UR5, UR6 ;  /* 0x0000000600057c82 */ /* 0x000fe20008000000 */
[----:B------:R-:W-:Y:S05]  /*2620*/  BRA.U UP0, `(.L_x_19) ;  /* 0xfffffffd00447547 */ /* 0x000fea000b83ffff */
[----:B------:R-:W-:Y:S01]  /*2630*/  UMOV UR5, URZ ;  /* 0x000000ff00057c82 */ /* 0x000fe20008000000 */
[----:B------:R-:W-:Y:S05]  /*2640*/  BRA `(.L_x_18) ;  /* 0x0000000000d07947 */ /* 0x000fea0003800000 */
.L_x_17:
[----:B------:R-:W-:-:S09]  /*2650*/  UISETP.GE.AND UP0, UPT, UR5, 0x1, UPT ;  /* 0x000000010500788c */ /* 0x000fd2000bf06270 */
[----:B------:R-:W-:Y:S05]  /*2660*/  BRA.U !UP0, `(.L_x_18) ;  /* 0x0000000108c87547 */ /* 0x000fea000b800000 */
[----:B------:R-:W1:Y:S01]  /*2670*/  LDC R9, c[0x0][0x3a0] ;  /* 0x0000e800ff097b82 */ /* 0x000e620000000800 */
[----:B------:R-:W-:-:S07]  /*2680*/  IADD3 R16, PT, PT, R24, -0x1, RZ ;  /* 0xffffffff18107810 */ /* 0x000fce0007ffe0ff */
.L_x_20:
        /* <DEDUP_REMOVED lines=10> */
[----:B------:R-:W-:Y:S02]  /*2730*/  @!P0 IMAD.IADD R11, R11, 0x1, -R8 ;  /* 0x000000010b0b8824 */ /* 0x000fe400078e0a08 */
[----:B0-----:R-:W-:-:S03]  /*2740*/  VIADD R17, R15, 0xffffffe ;  /* 0x0ffffffe0f117836 */ /* 0x001fc60000000000 */
[----:B------:R-:W-:Y:S01]  /*2750*/  ISETP.GT.U32.AND P0, PT, R12, R11, PT ;  /* 0x0000000b0c00720c */ /* 0x000fe20003f04070 */
[----:B------:R-:W0:-:S12]  /*2760*/  F2I.FTZ.U32.TRUNC.NTZ R13, R17 ;  /* 0x00000011000d7305 */ /* 0x000e18000021f000 */
[----:B------:R-:W-:Y:S01]  /*2770*/  @!P0 IMAD.IADD R11, R11, 0x1, -R8 ;  /* 0x000000010b0b8824 */ /* 0x000fe200078e0a08 */
[----:B------:R-:W-:Y:S01]  /*2780*/  ISETP.NE.AND P0, PT, R9, RZ, PT ;  /* 0x000000ff0900720c */ /* 0x000fe20003f05270 */
[----:B0-----:R-:W-:Y:S02]  /*2790*/  IMAD.MOV R19, RZ, RZ, -R13 ;  /* 0x000000ffff137224 */ /* 0x001fe400078e0a0d */
[----:B------:R-:W-:Y:S01]  /*27a0*/  IMAD.MOV.U32 R12, RZ, RZ, R11 ;  /* 0x000000ffff0c7224 */ /* 0x000fe200078e000b */
[----:B------:R-:W-:Y:S01]  /*27b0*/  LOP3.LUT R11, RZ, R9, RZ, 0x33, !PT ;  /* 0x00000009ff0b7212 */ /* 0x000fe200078e33ff */
[----:B------:R-:W-:-:S03]  /*27c0*/  IMAD R19, R19, R8, RZ ;  /* 0x0000000813137224 */ /* 0x000fc600078e02ff */
[----:B------:R-:W-:-:S04]  /*27d0*/  @!P1 IADD3 R12, PT, PT, -R12, RZ, RZ ;  /* 0x000000ff0c0c9210 */ /* 0x000fc80007ffe1ff */
[----:B------:R-:W-:-:S04]  /*27e0*/  SEL R12, R11, R12, !P0 ;  /* 0x0000000c0b0c7207 */ /* 0x000fc80004000000 */
[----:B------:R-:W-:Y:S01]  /*27f0*/  LEA R14, R12, UR25, 0x2 ;  /* 0x000000190c0e7c11 */ /* 0x000fe2000f8e10ff */
[----:B------:R-:W-:-:S04]  /*2800*/  IMAD.MOV.U32 R12, RZ, RZ, RZ ;  /* 0x000000ffff0c7224 */ /* 0x000fc800078e00ff */
[----:B------:R-:W-:Y:S01]  /*2810*/  IMAD.HI.U32 R13, R13, R19, R12 ;  /* 0x000000130d0d7227 */ /* 0x000fe200078e000c */
[----:B------:R-:W0:Y:S02]  /*2820*/  LDS R14, [R14] ;  /* 0x000000000e0e7984 */ /* 0x000e240000000800 */
[----:B0-----:R-:W-:Y:S02]  /*2830*/  IABS R15, R14 ;  /* 0x0000000e000f7213 */ /* 0x001fe40000000000 */
[----:B------:R-:W-:-:S03]  /*2840*/  ISETP.GE.AND P2, PT, R14, RZ, PT ;  /* 0x000000ff0e00720c */ /* 0x000fc60003f46270 */
[----:B------:R-:W-:-:S04]  /*2850*/  IMAD.HI.U32 R12, R13, R15, RZ ;  /* 0x0000000f0d0c7227 */ /* 0x000fc800078e00ff */
[----:B------:R-:W-:-:S04]  /*2860*/  IMAD.MOV R12, RZ, RZ, -R12 ;  /* 0x000000ffff0c7224 */ /* 0x000fc800078e0a0c */
[----:B------:R-:W-:Y:S02]  /*2870*/  IMAD R15, R8, R12, R15 ;  /* 0x0000000c080f7224 */ /* 0x000fe400078e020f */
[----:B------:R-:W-:-:S05]  /*2880*/  IMAD.MOV.U32 R12, RZ, RZ, R8 ;  /* 0x000000ffff0c7224 */ /* 0x000fca00078e0008 */
[----:B------:R-:W-:-:S13]  /*2890*/  ISETP.GT.U32.AND P1, PT, R12, R15, PT ;  /* 0x0000000f0c00720c */ /* 0x000fda0003f24070 */
[----:B------:R-:W-:-:S04]  /*28a0*/  @!P1 IADD3 R15, PT, PT, R15, -R8, RZ ;  /* 0x800000080f0f9210 */ /* 0x000fc80007ffe0ff */
[----:B------:R-:W-:-:S13]  /*28b0*/  ISETP.GT.U32.AND P1, PT, R12, R15, PT ;  /* 0x0000000f0c00720c */ /* 0x000fda0003f24070 */
[----:B------:R-:W-:-:S04]  /*28c0*/  @!P1 IMAD.IADD R15, R15, 0x1, -R8 ;  /* 0x000000010f0f9824 */ /* 0x000fc800078e0a08 */
[----:B------:R-:W-:-:S05]  /*28d0*/  @!P2 IMAD.MOV R15, RZ, RZ, -R15 ;  /* 0x000000ffff0fa224 */ /* 0x000fca00078e0a0f */
[----:B------:R-:W-:-:S04]  /*28e0*/  SEL R15, R11, R15, !P0 ;  /* 0x0000000f0b0f7207 */ /* 0x000fc80004000000 */
[----:B------:R-:W-:-:S06]  /*28f0*/  LEA R15, R15, UR24, 0x2 ;  /* 0x000000180f0f7c11 */ /* 0x000fcc000f8e10ff */
[----:B------:R-:W0:Y:S02]  /*2900*/  LDS R15, [R15] ;  /* 0x000000000f0f7984 */ /* 0x000e240000000800 */
[C---:B0-----:R-:W-:Y:S02]  /*2910*/  FSETP.GE.AND P1, PT, R15.reuse, R10, PT ;  /* 0x0000000a0f00720b */ /* 0x041fe40003f26000 */
[----:B------:R-:W-:-:S13]  /*2920*/  FSETP.NUM.AND P2, PT, |R15|, |R15|, PT ;  /* 0x4000000f0f00720b */ /* 0x000fda0003f47200 */
[----:B------:R-:W-:Y:S05]  /*2930*/  @!P1 BRA P2, `(.L_x_18) ;  /* 0x0000000000149947 */ /* 0x000fea0001000000 */
[----:B------:R-:W-:Y:S02]  /*2940*/  UISETP.GT.AND UP0, UPT, UR5, 0x1, UPT ;  /* 0x000000010500788c */ /* 0x000fe4000bf04270 */
[----:B------:R-:W-:-:S07]  /*2950*/  UIADD3 UR6, UPT, UPT, UR5, -0x1, URZ ;  /* 0xffffffff05067890 */ /* 0x000fce000fffe0ff */
[----:B------:R-:W-:Y:S01]  /*2960*/  UMOV UR5, UR6 ;  /* 0x0000000600057c82 */ /* 0x000fe20008000000 */
[----:B------:R-:W-:Y:S05]  /*2970*/  BRA.U UP0, `(.L_x_20) ;  /* 0xfffffffd00447547 */ /* 0x000fea000b83ffff */
[----:B------:R-:W-:-:S05]  /*2980*/  UMOV UR5, URZ ;  /* 0x000000ff00057c82 */ /* 0x000fca0008000000 */
.L_x_18:
[----:B------:R-:W-:Y:S01]  /*2990*/  VIADD R14, R24, UR5 ;  /* 0x00000005180e7c36 */ /* 0x000fe20008000000 */
[----:B------:R-:W-:Y:S02]  /*29a0*/  UISETP.GE.AND UP0, UPT, UR5, URZ, UPT ;  /* 0x000000ff0500728c */ /* 0x000fe4000bf06270 */
[----:B------:R-:W-:Y:S02]  /*29b0*/  UIADD3 UR6, UPT, UPT, UR5, 0x1, URZ ;  /* 0x0000000105067890 */ /* 0x000fe4000fffe0ff */
[----:B0-----:R-:W-:Y:S02]  /*29c0*/  IABS R10, R14 ;  /* 0x0000000e000a7213 */ /* 0x001fe40000000000 */
[----:B------:R-:W-:-:S03]  /*29d0*/  ISETP.GE.AND P2, PT, R14, RZ, PT ;  /* 0x000000ff0e00720c */ /* 0x000fc60003f46270 */
[----:B------:R-:W-:Y:S01]  /*29e0*/  IMAD.HI.U32 R13, R13, R10, RZ ;  /* 0x0000000a0d0d7227 */ /* 0x000fe200078e00ff */
[----:B------:R-:W-:-:S03]  /*29f0*/  UMOV UR5, UR6 ;  /* 0x0000000600057c82 */ /* 0x000fc60008000000 */
[----:B------:R-:W-:-:S04]  /*2a00*/  IMAD.MOV R13, RZ, RZ, -R13 ;  /* 0x000000ffff0d7224 */ /* 0x000fc800078e0a0d */
[----:B------:R-:W-:-:S05]  /*2a10*/  IMAD R13, R8, R13, R10 ;  /* 0x0000000d080d7224 */ /* 0x000fca00078e020a */
[----:B------:R-:W-:-:S13]  /*2a20*/  ISETP.GT.U32.AND P1, PT, R12, R13, PT ;  /* 0x0000000d0c00720c */ /* 0x000fda0003f24070 */
[----:B------:R-:W-:-:S05]  /*2a30*/  @!P1 IMAD.IADD R13, R13, 0x1, -R8 ;  /* 0x000000010d0d9824 */ /* 0x000fca00078e0a08 */
[----:B------:R-:W-:-:S13]  /*2a40*/  ISETP.GT.U32.AND P1, PT, R12, R13, PT ;  /* 0x0000000d0c00720c */ /* 0x000fda0003f24070 */
[----:B------:R-:W-:Y:S01]  /*2a50*/  @!P1 IADD3 R13, PT, PT, R13, -R8, RZ ;  /* 0x800000080d0d9210 */ /* 0x000fe20007ffe0ff */
[----:B------:R-:W-:Y:S01]  /*2a60*/  IMAD.U32 R8, RZ, RZ, UR8 ;  /* 0x00000008ff087e24 */ /* 0x000fe2000f8e00ff */
[----:B------:R-:W-:-:S03]  /*2a70*/  UIADD3 UR8, UPT, UPT, UR8, 0x1, URZ ;  /* 0x0000000108087890 */ /* 0x000fc6000fffe0ff */
[----:B------:R-:W-:-:S05]  /*2a80*/  @!P2 IMAD.MOV R13, RZ, RZ, -R13 ;  /* 0x000000ffff0da224 */ /* 0x000fca00078e0a0d */
[----:B------:R-:W-:-:S04]  /*2a90*/  SEL R13, R11, R13, !P0 ;  /* 0x0000000d0b0d7207 */ /* 0x000fc80004000000 */
[----:B------:R-:W-:-:S05]  /*2aa0*/  LEA R13, R13, UR25, 0x2 ;  /* 0x000000190d0d7c11 */ /* 0x000fca000f8e10ff */
[----:B------:R0:W-:Y:S01]  /*2ab0*/  STS [R13], R8 ;  /* 0x000000080d007388 */ /* 0x0001e20000000800 */
[----:B------:R-:W-:Y:S05]  /*2ac0*/  BRA.U !UP0, `(.L_x_21) ;  /* 0x0000000108887547 */ /* 0x000fea000b800000 */
[----:B------:R-:W1:Y:S01]  /*2ad0*/  LDC R14, c[0x0][0x3a0] ;  /* 0x0000e800ff0e7b82 */ /* 0x000e620000000800 */
[----:B------:R-:W-:Y:S01]  /*2ae0*/  UISETP.LT.AND UP0, UPT, UR6, 0x1, UPT ;  /* 0x000000010600788c */ /* 0x000fe2000bf01270 */
[----:B------:R-:W-:-:S03]  /*2af0*/  IADD3 R9, PT, PT, -R9, UR8, RZ ;  /* 0x0000000809097c10 */ /* 0x000fc6000fffe1ff */
[----:B------:R-:W-:-:S04]  /*2b00*/  USEL UR5, UR6, 0x1, UP0 ;  /* 0x0000000106057887 */ /* 0x000fc80008000000 */
[----:B------:R-:W-:-:S12]  /*2b10*/  UIADD3 UR5, UPT, UPT, UR5, -0x1, URZ ;  /* 0xffffffff05057890 */ /* 0x000fd8000fffe0ff */
.L_x_23:
[----:B0-----:R-:W-:-:S05]  /*2b20*/  LEA R8, R24, UR25, 0x2 ;  /* 0x0000001918087c11 */ /* 0x001fca000f8e10ff */
[----:B------:R-:W0:Y:S02]  /*2b30*/  LDS R10, [R8] ;  /* 0x00000000080a7984 */ /* 0x000e240000000800 */
[----:B0-----:R-:W-:-:S13]  /*2b40*/  ISETP.GE.AND P1, PT, R10, R9, PT ;  /* 0x000000090a00720c */ /* 0x001fda0003f26270 */
[----:B------:R-:W-:Y:S05]  /*2b50*/  @P1 BRA `(.L_x_22) ;  /* 0x0000000000741947 */ /* 0x000fea0003800000 */
[----:B-1----:R-:W-:Y:S01]  /*2b60*/  IABS R15, R14 ;  /* 0x0000000e000f7213 */ /* 0x002fe20000000000 */
[----:B------:R-:W-:Y:S01]  /*2b70*/  VIADD R24, R24, 0x1 ;  /* 0x0000000118187836 */ /* 0x000fe20000000000 */
[----:B------:R-:W-:Y:S02]  /*2b80*/  UISETP.GT.AND UP0, UPT, UR6, 0x1, UPT ;  /* 0x000000010600788c */ /* 0x000fe4000bf04270 */
[----:B------:R-:W0:Y:S01]  /*2b90*/  I2F.RP R8, R15 ;  /* 0x0000000f00087306 */ /* 0x000e220000209400 */
[----:B------:R-:W-:Y:S01]  /*2ba0*/  UIADD3 UR7, UPT, UPT, UR6, -0x1, URZ ;  /* 0xffffffff06077890 */ /* 0x000fe2000fffe0ff */
[----:B------:R-:W-:-:S06]  /*2bb0*/  ISETP.GE.AND P2, PT, R24, RZ, PT ;  /* 0x000000ff1800720c */ /* 0x000fcc0003f46270 */
[----:B------:R-:W-:Y:S01]  /*2bc0*/  UMOV UR6, UR7 ;  /* 0x0000000700067c82 */ /* 0x000fe20008000000 */
[----:B0-----:R-:W0:Y:S02]  /*2bd0*/  MUFU.RCP R8, R8 ;  /* 0x0000000800087308 */ /* 0x001e240000001000 */
[----:B0-----:R-:W-:-:S06]  /*2be0*/  VIADD R12, R8, 0xffffffe ;  /* 0x0ffffffe080c7836 */ /* 0x001fcc0000000000 */
[----:B------:R0:W1:Y:S02]  /*2bf0*/  F2I.FTZ.U32.TRUNC.NTZ R13, R12 ;  /* 0x0000000c000d7305 */ /* 0x000064000021f000 */
[----:B0-----:R-:W-:Y:S02]  /*2c00*/  HFMA2 R12, -RZ, RZ, 0, 0 ;  /* 0x00000000ff0c7431 */ /* 0x001fe400000001ff */
[----:B-1----:R-:W-:-:S04]  /*2c10*/  IMAD.MOV R10, RZ, RZ, -R13 ;  /* 0x000000ffff0a7224 */ /* 0x002fc800078e0a0d */
[----:B------:R-:W-:Y:S01]  /*2c20*/  IMAD R17, R10, R15, RZ ;  /* 0x0000000f0a117224 */ /* 0x000fe200078e02ff */
[----:B------:R-:W-:-:S03]  /*2c30*/  IABS R10, R24 ;  /* 0x00000018000a7213 */ /* 0x000fc60000000000 */
[----:B------:R-:W-:-:S06]  /*2c40*/  IMAD.HI.U32 R17, R13, R17, R12 ;  /* 0x000000110d117227 */ /* 0x000fcc00078e000c */
[----:B------:R-:W-:-:S04]  /*2c50*/  IMAD.HI.U32 R8, R17, R10, RZ ;  /* 0x0000000a11087227 */ /* 0x000fc800078e00ff */
[----:B------:R-:W-:-:S04]  /*2c60*/  IMAD.MOV R13, RZ, RZ, -R8 ;  /* 0x000000ffff0d7224 */ /* 0x000fc800078e0a08 */
[----:B------:R-:W-:-:S05]  /*2c70*/  IMAD R8, R15, R13, R10 ;  /* 0x0000000d0f087224 */ /* 0x000fca00078e020a */
[----:B------:R-:W-:-:S13]  /*2c80*/  ISETP.GT.U32.AND P1, PT, R15, R8, PT ;  /* 0x000000080f00720c */ /* 0x000fda0003f24070 */
[----:B------:R-:W-:-:S05]  /*2c90*/  @!P1 IMAD.IADD R8, R8, 0x1, -R15 ;  /* 0x0000000108089824 */ /* 0x000fca00078e0a0f */
[----:B------:R-:W-:-:S13]  /*2ca0*/  ISETP.GT.U32.AND P1, PT, R15, R8, PT ;  /* 0x000000080f00720c */ /* 0x000fda0003f24070 */
[----:B------:R-:W-:-:S04]  /*2cb0*/  @!P1 IMAD.IADD R8, R8, 0x1, -R15 ;  /* 0x0000000108089824 */ /* 0x000fc800078e0a0f */
[----:B------:R-:W-:-:S05]  /*2cc0*/  @!P2 IMAD.MOV R8, RZ, RZ, -R8 ;  /* 0x000000ffff08a224 */ /* 0x000fca00078e0a08 */
[----:B------:R-:W-:Y:S01]  /*2cd0*/  SEL R24, R11, R8, !P0 ;  /* 0x000000080b187207 */ /* 0x000fe20004000000 */
[----:B------:R-:W-:Y:S06]  /*2ce0*/  BRA.U UP0, `(.L_x_23) ;  /* 0xfffffffd008c7547 */ /* 0x000fec000b83ffff */
.L_x_21:
[----:B------:R-:W-:-:S09]  /*2cf0*/  UISETP.GE.AND UP0, UPT, UR10, UR19, UPT ;  /* 0x000000130a00728c */ /* 0x000fd2000bf06270 */
[----:B------:R-:W-:Y:S05]  /*2d00*/  BRA.U !UP0, `(.L_x_24) ;  /* 0x0000000108907547 */ /* 0x000fea000b800000 */
[----:B------:R-:W-:Y:S01]  /*2d10*/  IMAD.MOV.U32 R11, RZ, RZ, 0x7fffffff ;  /* 0x7fffffffff0b7424 */ /* 0x000fe200078e00ff */
[----:B------:R-:W-:Y:S06]  /*2d20*/  BRA `(.L_x_25) ;  /* 0x0000000000747947 */ /* 0x000fec0003800000 */
.L_x_22:
[----:B------:R-:W-:Y:S01]  /*2d30*/  UISETP.GE.AND UP0, UPT, UR10, UR19, UPT ;  /* 0x000000130a00728c */ /* 0x000fe2000bf06270 */
[----:B------:R-:W-:-:S08]  /*2d40*/  UMOV UR5, UR6 ;  /* 0x0000000600057c82 */ /* 0x000fd00008000000 */
[----:B------:R-:W-:Y:S05]  /*2d50*/  BRA.U !UP0, `(.L_x_24) ;  /* 0x00000001087c7547 */ /* 0x000fea000b800000 */
[----:B------:R-:W0:Y:S01]  /*2d60*/  LDC R16, c[0x0][0x3a0] ;  /* 0x0000e800ff107b82 */ /* 0x000e220000000800 */
[----:B-1----:R-:W-:Y:S01]  /*2d70*/  IABS R14, R10 ;  /* 0x0000000a000e7213 */ /* 0x002fe20000000000 */
[----:B------:R-:W-:Y:S01]  /*2d80*/  UMOV UR5, UR6 ;  /* 0x0000000600057c82 */ /* 0x000fe20008000000 */
[----:B------:R-:W-:Y:S02]  /*2d90*/  ISETP.GE.AND P1, PT, R10, RZ, PT ;  /* 0x000000ff0a00720c */ /* 0x000fe40003f26270 */
[----:B0-----:R-:W-:Y:S02]  /*2da0*/  IABS R11, R16 ;  /* 0x00000010000b7213 */ /* 0x001fe40000000000 */
[----:B------:R-:W-:Y:S02]  /*2db0*/  ISETP.NE.AND P2, PT, R16, RZ, PT ;  /* 0x000000ff1000720c */ /* 0x000fe40003f45270 */
[----:B------:R-:W0:Y:S08]  /*2dc0*/  I2F.RP R12, R11 ;  /* 0x0000000b000c7306 */ /* 0x000e300000209400 */
[----:B0-----:R-:W0:Y:S02]  /*2dd0*/  MUFU.RCP R12, R12 ;  /* 0x0000000c000c7308 */ /* 0x001e240000001000 */
[----:B0-----:R-:W-:-:S06]  /*2de0*/  IADD3 R13, PT, PT, R12, 0xffffffe, RZ ;  /* 0x0ffffffe0c0d7810 */ /* 0x001fcc0007ffe0ff */
[----:B------:R-:W0:Y:S02]  /*2df0*/  F2I.FTZ.U32.TRUNC.NTZ R9, R13 ;  /* 0x0000000d00097305 */ /* 0x000e24000021f000 */
[----:B0-----:R-:W-:-:S04]  /*2e00*/  IMAD.MOV R8, RZ, RZ, -R9 ;  /* 0x000000ffff087224 */ /* 0x001fc800078e0a09 */
[----:B------:R-:W-:Y:S02]  /*2e10*/  IMAD R15, R8, R11, RZ ;  /* 0x0000000b080f7224 */ /* 0x000fe400078e02ff */
[----:B------:R-:W-:-:S04]  /*2e20*/  IMAD.MOV.U32 R8, RZ, RZ, RZ ;  /* 0x000000ffff087224 */ /* 0x000fc800078e00ff */
[----:B------:R-:W-:-:S04]  /*2e30*/  IMAD.HI.U32 R8, R9, R15, R8 ;  /* 0x0000000f09087227 */ /* 0x000fc800078e0008 */
[----:B------:R-:W-:-:S04]  /*2e40*/  IMAD.MOV.U32 R9, RZ, RZ, R14 ;  /* 0x000000ffff097224 */ /* 0x000fc800078e000e */
[----:B------:R-:W-:-:S04]  /*2e50*/  IMAD.HI.U32 R8, R8, R9, RZ ;  /* 0x0000000908087227 */ /* 0x000fc800078e00ff */
[----:B------:R-:W-:-:S04]  /*2e60*/  IMAD.MOV R8, RZ, RZ, -R8 ;  /* 0x000000ffff087224 */ /* 0x000fc800078e0a08 */
[----:B------:R-:W-:-:S05]  /*2e70*/  IMAD R8, R11, R8, R9 ;  /* 0x000000080b087224 */ /* 0x000fca00078e0209 */
[----:B------:R-:W-:-:S13]  /*2e80*/  ISETP.GT.U32.AND P0, PT, R11, R8, PT ;  /* 0x000000080b00720c */ /* 0x000fda0003f04070 */
[----:B------:R-:W-:-:S05]  /*2e90*/  @!P0 IMAD.IADD R8, R8, 0x1, -R11 ;  /* 0x0000000108088824 */ /* 0x000fca00078e0a0b */
[----:B------:R-:W-:-:S13]  /*2ea0*/  ISETP.GT.U32.AND P0, PT, R11, R8, PT ;  /* 0x000000080b00720c */ /* 0x000fda0003f04070 */
[----:B------:R-:W-:-:S05]  /*2eb0*/  @!P0 IADD3 R8, PT, PT, R8, -R11, RZ ;  /* 0x8000000b08088210 */ /* 0x000fca0007ffe0ff */
[----:B------:R-:W-:Y:S01]  /*2ec0*/  @!P1 IMAD.MOV R8, RZ, RZ, -R8 ;  /* 0x000000ffff089224 */ /* 0x000fe200078e0a08 */
[----:B------:R-:W-:-:S04]  /*2ed0*/  @!P2 LOP3.LUT R8, RZ, R16, RZ, 0x33, !PT ;  /* 0x00000010ff08a212 */ /* 0x000fc800078e33ff */
[----:B------:R-:W-:-:S05]  /*2ee0*/  LEA R8, R8, UR24, 0x2 ;  /* 0x0000001808087c11 */ /* 0x000fca000f8e10ff */
[----:B------:R0:W1:Y:S02]  /*2ef0*/  LDS R11, [R8] ;  /* 0x00000000080b7984 */ /* 0x0000640000000800 */
.L_x_25:
[----:B------:R-:W2:Y:S02]  /*2f00*/  LDCU.64 UR6, c[0x0][0x3b0] ;  /* 0x00007600ff0677ac */ /* 0x000ea40008000a00 */
[----:B--2---:R-:W-:-:S06]  /*2f10*/  UIMAD.WIDE UR6, UR20, 0x4, UR6 ;  /* 0x00000004140678a5 */ /* 0x004fcc000f8e0206 */
[----:B0-----:R-:W-:Y:S02]  /*2f20*/  IMAD.U32 R8, RZ, RZ, UR6 ;  /* 0x00000006ff087e24 */ /* 0x001fe4000f8e00ff */
[----:B------:R-:W-:-:S05]  /*2f30*/  IMAD.U32 R9, RZ, RZ, UR7 ;  /* 0x00000007ff097e24 */ /* 0x000fca000f8e00ff */
[----:B-1----:R2:W-:Y:S02]  /*2f40*/  STG.E desc[UR16][R8.64], R11 ;  /* 0x0000000b08007986 */ /* 0x0025e4000c101910 */
.L_x_24:
[----:B------:R-:W3:Y:S01]  /*2f50*/  LDCU UR6, c[0x0][0x39c] ;  /* 0x00007380ff0677ac */ /* 0x000ee20008000800 */
[----:B------:R-:W-:Y:S02]  /*2f60*/  UIADD3 UR4, UPT, UPT, UR4, 0x1, URZ ;  /* 0x0000000104047890 */ /* 0x000fe4000fffe0ff */
[----:B------:R-:W-:Y:S02]  /*2f70*/  UIADD3 UR9, UPT, UPT, UR9, 0x1, URZ ;  /* 0x0000000109097890 */ /* 0x000fe4000fffe0ff */
[----:B---3--:R-:W-:-:S09]  /*2f80*/  UISETP.GE.AND UP0, UPT, UR8, UR6, UPT ;  /* 0x000000060800728c */ /* 0x008fd2000bf06270 */
[----:B------:R-:W-:Y:S05]  /*2f90*/  BRA.U !UP0, `(.L_x_26) ;  /* 0xffffffe908687547 */ /* 0x000fea000b83ffff */
[----:B------:R-:W-:Y:S05]  /*2fa0*/  EXIT ;  /* 0x000000000000794d */ /* 0x000fea0003800000 */
        .weak           $__internal_0_$__cuda_sm20_dblrcp_rn_slowpath_v3
        .type           $__internal_0_$__cuda_sm20_dblrcp_rn_slowpath_v3,@function
        .size           $__internal_0_$__cuda_sm20_dblrcp_rn_slowpath_v3,($__internal_1_$__cuda_sm20_dsqrt_rn_f64_mediumpath_v1 - $__internal_0_$__cuda_sm20_dblrcp_rn_slowpath_v3)
$__internal_0_$__cuda_sm20_dblrcp_rn_slowpath_v3:
[----:B------:R-:W-:-:S14]  /*2fb0*/  DSETP.GTU.AND P0, PT, |R8|, +INF , PT ;  /* 0x7ff000000800742a */ /* 0x000fdc0003f0c200 */
[----:B------:R-:W-:Y:S05]  /*2fc0*/  @P0 BRA `(.L_x_27) ;  /* 0x00000000007c0947 */ /* 0x000fea0003800000 */
[----:B------:R-:W-:-:S05]  /*2fd0*/  LOP3.LUT R13, R9, 0x7fffffff, RZ, 0xc0, !PT ;  /* 0x7fffffff090d7812 */ /* 0x000fca00078ec0ff */
[----:B------:R-:W-:-:S05]  /*2fe0*/  VIADD R10, R13, 0xffffffff ;  /* 0xffffffff0d0a7836 */ /* 0x000fca0000000000 */
[----:B------:R-:W-:-:S13]  /*2ff0*/  ISETP.GE.U32.AND P0, PT, R10, 0x7fefffff, PT ;  /* 0x7fefffff0a00780c */ /* 0x000fda0003f06070 */
[----:B------:R-:W-:Y:S01]  /*3000*/  @P0 LOP3.LUT R11, R9, 0x7ff00000, RZ, 0x3c, !PT ;  /* 0x7ff00000090b0812 */ /* 0x000fe200078e3cff */
[----:B------:R-:W-:Y:S01]  /*3010*/  @P0 IMAD.MOV.U32 R10, RZ, RZ, RZ ;  /* 0x000000ffff0a0224 */ /* 0x000fe200078e00ff */
[----:B------:R-:W-:Y:S06]  /*3020*/  @P0 BRA `(.L_x_28) ;  /* 0x00000000006c0947 */ /* 0x000fec0003800000 */
[----:B------:R-:W-:-:S13]  /*3030*/  ISETP.GE.U32.AND P0, PT, R13, 0x1000001, PT ;  /* 0x010000010d00780c */ /* 0x000fda0003f06070 */
[----:B------:R-:W-:Y:S05]  /*3040*/  @!P0 BRA `(.L_x_29) ;  /* 0x0000000000348947 */ /* 0x000fea0003800000 */
[----:B------:R-:W-:Y:S01]  /*3050*/  IADD3 R11, PT, PT, R9, -0x3fe00000, RZ ;  /* 0xc0200000090b7810 */ /* 0x000fe20007ffe0ff */
[----:B------:R-:W-:-:S03]  /*3060*/  IMAD.MOV.U32 R10, RZ, RZ, R8 ;  /* 0x000000ffff0a7224 */ /* 0x000fc600078e0008 */
[----:B------:R-:W0:Y:S03]  /*3070*/  MUFU.RCP64H R15, R11 ;  /* 0x0000000b000f7308 */ /* 0x000e260000001800 */
[----:B0-----:R-:W-:-:S08]  /*3080*/  DFMA R16, -R10, R14, 1 ;  /* 0x3ff000000a10742b */ /* 0x001fd0000000010e */
[----:B------:R-:W-:-:S08]  /*3090*/  DFMA R16, R16, R16, R16 ;  /* 0x000000101010722b */ /* 0x000fd00000000010 */
[----:B------:R-:W-:-:S08]  /*30a0*/  DFMA R16, R14, R16, R14 ;  /* 0x000000100e10722b */ /* 0x000fd0000000000e */
[----:B------:R-:W-:-:S08]  /*30b0*/  DFMA R14, -R10, R16, 1 ;  /* 0x3ff000000a0e742b */ /* 0x000fd00000000110 */
[----:B------:R-:W-:-:S08]  /*30c0*/  DFMA R14, R16, R14, R16 ;  /* 0x0000000e100e722b */ /* 0x000fd00000000010 */
[----:B------:R-:W-:-:S08]  /*30d0*/  DMUL R14, R14, 2.2250738585072013831e-308 ;  /* 0x001000000e0e7828 */ /* 0x000fd00000000000 */
[----:B------:R-:W-:-:S08]  /*30e0*/  DFMA R8, -R8, R14, 1 ;  /* 0x3ff000000808742b */ /* 0x000fd0000000010e */
[----:B------:R-:W-:-:S08]  /*30f0*/  DFMA R8, R8, R8, R8 ;  /* 0x000000080808722b */ /* 0x000fd00000000008 */
[----:B------:R-:W-:Y:S01]  /*3100*/  DFMA R10, R14, R8, R14 ;  /* 0x000000080e0a722b */ /* 0x000fe2000000000e */
[----:B------:R-:W-:Y:S10]  /*3110*/  BRA `(.L_x_28) ;  /* 0x0000000000307947 */ /* 0x000ff40003800000 */
.L_x_29:
[----:B------:R-:W-:Y:S01]  /*3120*/  DMUL R8, R8, 8.11296384146066816958e+31 ;  /* 0x4690000008087828 */ /* 0x000fe20000000000 */
[----:B------:R-:W-:-:S05]  /*3130*/  IMAD.MOV.U32 R10, RZ, RZ, R14 ;  /* 0x000000ffff0a7224 */ /* 0x000fca00078e000e */
[----:B------:R-:W0:Y:S02]  /*3140*/  MUFU.RCP64H R11, R9 ;  /* 0x00000009000b7308 */ /* 0x000e240000001800 */
[----:B0-----:R-:W-:-:S08]  /*3150*/  DFMA R14, -R8, R10, 1 ;  /* 0x3ff00000080e742b */ /* 0x001fd0000000010a */
[----:B------:R-:W-:-:S08]  /*3160*/  DFMA R14, R14, R14, R14 ;  /* 0x0000000e0e0e722b */ /* 0x000fd0000000000e */
[----:B------:R-:W-:-:S08]  /*3170*/  DFMA R14, R10, R14, R10 ;  /* 0x0000000e0a0e722b */ /* 0x000fd0000000000a */
[----:B------:R-:W-:-:S08]  /*3180*/  DFMA R10, -R8, R14, 1 ;  /* 0x3ff00000080a742b */ /* 0x000fd0000000010e */
[----:B------:R-:W-:-:S08]  /*3190*/  DFMA R10, R14, R10, R14 ;  /* 0x0000000a0e0a722b */ /* 0x000fd0000000000e */
[----:B------:R-:W-:Y:S01]  /*31a0*/  DMUL R10, R10, 8.11296384146066816958e+31 ;  /* 0x469000000a0a7828 */ /* 0x000fe20000000000 */
[----:B------:R-:W-:Y:S10]  /*31b0*/  BRA `(.L_x_28) ;  /* 0x0000000000087947 */ /* 0x000ff40003800000 */
.L_x_27:
[----:B------:R-:W-:Y:S01]  /*31c0*/  LOP3.LUT R11, R9, 0x80000, RZ, 0xfc, !PT ;  /* 0x00080000090b7812 */ /* 0x000fe200078efcff */
[----:B------:R-:W-:-:S07]  /*31d0*/  IMAD.MOV.U32 R10, RZ, RZ, R8 ;  /* 0x000000ffff0a7224 */ /* 0x000fce00078e0008 */
.L_x_28:
[----:B------:R-:W-:-:S04]  /*31e0*/  IMAD.MOV.U32 R13, RZ, RZ, 0x0 ;  /* 0x00000000ff0d7424 */ /* 0x000fc800078e00ff */
[----:B------:R-:W-:Y:S05]  /*31f0*/  RET.REL.NODEC R12 `(devstop_many_series_one_param_f32) ;  /* 0xffffffcc0c807950 */ /* 0x000fea0003c3ffff */
        .weak           $__internal_1_$__cuda_sm20_dsqrt_rn_f64_mediumpath_v1
        .type           $__internal_1_$__cuda_sm20_dsqrt_rn_f64_mediumpath_v1,@function
        .size           $__internal_1_$__cuda_sm20_dsqrt_rn_f64_mediumpath_v1,(.L_x_73 - $__internal_1_$__cuda_sm20_dsqrt_rn_f64_mediumpath_v1)
$__internal_1_$__cuda_sm20_dsqrt_rn_f64_mediumpath_v1:
[----:B------:R-:W-:Y:S01]  /*3200*/  ISETP.GE.U32.AND P0, PT, R12, -0x3400000, PT ;  /* 0xfcc000000c00780c */ /* 0x000fe20003f06070 */
[----:B------:R-:W-:-:S12]  /*3210*/  IMAD.MOV.U32 R15, RZ, RZ, R21 ;  /* 0x000000ffff0f7224 */ /* 0x000fd800078e0015 */
[----:B------:R-:W-:Y:S05]  /*3220*/  @!P0 BRA `(.L_x_30) ;  /* 0x0000000000208947 */ /* 0x000fea0003800000 */
[----:B------:R-:W-:-:S10]  /*3230*/  DFMA.RM R14, R18, R14, R16 ;  /* 0x0000000e120e722b */ /* 0x000fd40000004010 */
[----:B------:R-:W-:-:S04]  /*3240*/  IADD3 R12, P0, PT, R14, 0x1, RZ ;  /* 0x000000010e0c7810 */ /* 0x000fc80007f1e0ff */
[----:B------:R-:W-:-:S06]  /*3250*/  IADD3.X R13, PT, PT, RZ, R15, RZ, P0, !PT ;  /* 0x0000000fff0d7210 */ /* 0x000fcc00007fe4ff */
[----:B------:R-:W-:-:S08]  /*3260*/  DFMA.RP R10, -R14, R12, R10 ;  /* 0x0000000c0e0a722b */ /* 0x000fd0000000810a */
[----:B------:R-:W-:-:S06]  /*3270*/  DSETP.GT.AND P0, PT, R10, RZ, PT ;  /* 0x000000ff0a00722a */ /* 0x000fcc0003f04000 */
[----:B------:R-:W-:Y:S02]  /*3280*/  FSEL R12, R12, R14, P0 ;  /* 0x0000000e0c0c7208 */ /* 0x000fe40000000000 */
[----:B------:R-:W-:Y:S01]  /*3290*/  FSEL R13, R13, R15, P0 ;  /* 0x0000000f0d0d7208 */ /* 0x000fe20000000000 */
[----:B------:R-:W-:Y:S06]  /*32a0*/  BRA `(.L_x_31) ;  /* 0x0000000000647947 */ /* 0x000fec0003800000 */
.L_x_30:
[----:B------:R-:W-:-:S14]  /*32b0*/  DSETP.NE.AND P0, PT, R10, RZ, PT ;  /* 0x000000ff0a00722a */ /* 0x000fdc0003f05000 */
[----:B------:R-:W-:Y:S05]  /*32c0*/  @!P0 BRA `(.L_x_32) ;  /* 0x0000000000588947 */ /* 0x000fea0003800000 */
[----:B------:R-:W-:-:S13]  /*32d0*/  ISETP.GE.AND P0, PT, R11, RZ, PT ;  /* 0x000000ff0b00720c */ /* 0x000fda0003f06270 */
[----:B------:R-:W-:Y:S02]  /*32e0*/  @!P0 IMAD.MOV.U32 R12, RZ, RZ, 0x0 ;  /* 0x00000000ff0c8424 */ /* 0x000fe400078e00ff */
[----:B------:R-:W-:Y:S01]  /*32f0*/  @!P0 IMAD.MOV.U32 R13, RZ, RZ, -0x80000 ;  /* 0xfff80000ff0d8424 */ /* 0x000fe200078e00ff */
[----:B------:R-:W-:Y:S06]  /*3300*/  @!P0 BRA `(.L_x_31) ;  /* 0x00000000004c8947 */ /* 0x000fec0003800000 */
[----:B------:R-:W-:-:S13]  /*3310*/  ISETP.GT.AND P0, PT, R11, 0x7fefffff, PT ;  /* 0x7fefffff0b00780c */ /* 0x000fda0003f04270 */
[----:B------:R-:W-:Y:S05]  /*3320*/  @P0 BRA `(.L_x_32) ;  /* 0x0000000000400947 */ /* 0x000fea0003800000 */
[----:B------:R-:W-:Y:S01]  /*3330*/  DMUL R10, R10, 8.11296384146066816958e+31 ;  /* 0x469000000a0a7828 */ /* 0x000fe20000000000 */
[----:B------:R-:W-:Y:S01]  /*3340*/  IMAD.MOV.U32 R12, RZ, RZ, RZ ;  /* 0x000000ffff0c7224 */ /* 0x000fe200078e00ff */
[----:B------:R-:W-:Y:S01]  /*3350*/  MOV R15, 0x3fd80000 ;  /* 0x3fd80000000f7802 */ /* 0x000fe20000000f00 */
[----:B------:R-:W-:-:S03]  /*3360*/  IMAD.MOV.U32 R14, RZ, RZ, 0x0 ;  /* 0x00000000ff0e7424 */ /* 0x000fc600078e00ff */
[----:B------:R-:W0:Y:S02]  /*3370*/  MUFU.RSQ64H R13, R11 ;  /* 0x0000000b000d7308 */ /* 0x000e240000001c00 */
[----:B0-----:R-:W-:-:S08]  /*3380*/  DMUL R16, R12, R12 ;  /* 0x0000000c0c107228 */ /* 0x001fd00000000000 */
[----:B------:R-:W-:-:S08]  /*3390*/  DFMA R16, R10, -R16, 1 ;  /* 0x3ff000000a10742b */ /* 0x000fd00000000810 */
[----:B------:R-:W-:Y:S02]  /*33a0*/  DFMA R14, R16, R14, 0.5 ;  /* 0x3fe00000100e742b */ /* 0x000fe4000000000e */
[----:B------:R-:W-:-:S08]  /*33b0*/  DMUL R16, R12, R16 ;  /* 0x000000100c107228 */ /* 0x000fd00000000000 */
[----:B------:R-:W-:-:S08]  /*33c0*/  DFMA R14, R14, R16, R12 ;  /* 0x000000100e0e722b */ /* 0x000fd0000000000c */
[----:B------:R-:W-:Y:S02]  /*33d0*/  DMUL R12, R10, R14 ;  /* 0x0000000e0a0c7228 */ /* 0x000fe40000000000 */
[----:B------:R-:W-:-:S06]  /*33e0*/  VIADD R15, R15, 0xfff00000 ;  /* 0xfff000000f0f7836 */ /* 0x000fcc0000000000 */
[----:B------:R-:W-:-:S08]  /*33f0*/  DFMA R16, R12, -R12, R10 ;  /* 0x8000000c0c10722b */ /* 0x000fd0000000000a */
[----:B------:R-:W-:-:S10]  /*3400*/  DFMA R12, R14, R16, R12 ;  /* 0x000000100e0c722b */ /* 0x000fd4000000000c */
[----:B------:R-:W-:Y:S01]  /*3410*/  VIADD R13, R13, 0xfcb00000 ;  /* 0xfcb000000d0d7836 */ /* 0x000fe20000000000 */
[----:B------:R-:W-:Y:S06]  /*3420*/  BRA `(.L_x_31) ;  /* 0x0000000000047947 */ /* 0x000fec0003800000 */
.L_x_32:
[----:B------:R-:W-:-:S11]  /*3430*/  DADD R12, R10, R10 ;  /* 0x000000000a0c7229 */ /* 0x000fd6000000000a */
.L_x_31:
[----:B------:R-:W-:-:S04]  /*3440*/  IMAD.MOV.U32 R23, RZ, RZ, 0x0 ;  /* 0x00000000ff177424 */ /* 0x000fc800078e00ff */
[----:B------:R-:W-:Y:S05]  /*3450*/  RET.REL.NODEC R22 `(devstop_many_series_one_param_f32) ;  /* 0xffffffc816e87950 */ /* 0x000fea0003c3ffff */
.L_x_33:
[----:B------:R-:W-:-:S00]  /*3460*/  BRA `(.L_x_33) ;  /* 0xfffffffc00fc7947 */ /* 0x000fc0000383ffff */
[----:B------:R-:W-:-:S00]  /*3470*/  NOP ;  /* 0x0000000000007918 */ /* 0x000fc00000000000 */
        /* <DEDUP_REMOVED lines=8> */
.L_x_73:


//--------------------- .text.devstop_batch_grouped_f32 --------------------------
	.section	.text.devstop_batch_grouped_f32,"ax",@progbits
	.align	128
        .global         devstop_batch_grouped_f32
        .type           devstop_batch_grouped_f32,@function
        .size           devstop_batch_grouped_f32,(.L_x_75 - devstop_batch_grouped_f32)
        .other          devstop_batch_grouped_f32,@"STO_CUDA_ENTRY STV_DEFAULT"
devstop_batch_grouped_f32:
.text.devstop_batch_grouped_f32:
[----:B------:R-:W-:Y:S01]  /*0000*/  LDC R1, c[0x0][0x37c] ;  /* 0x0000df00ff017b82 */ /* 0x000fe20000000800 */
[----:B------:R-:W0:Y:S07]  /*0010*/  S2R R0, SR_CTAID.X ;  /* 0x0000000000007919 */ /* 0x000e2e0000002500 */
[----:B------:R-:W1:Y:S01]  /*0020*/  LDC R6, c[0x0][0x3b0] ;  /* 0x0000ec00ff067b82 */ /* 0x000e620000000800 */
[----:B------:R-:W0:Y:S02]  /*0030*/  LDCU UR4, c[0x0][0x3c0] ;  /* 0x00007800ff0477ac */ /* 0x000e240008000800 */
[----:B0-----:R-:W-:-:S04]  /*0040*/  ISETP.GE.AND P0, PT, R0, UR4, PT ;  /* 0x0000000400007c0c */ /* 0x001fc8000bf06270 */
[----:B-1----:R-:W-:-:S13]  /*0050*/  ISETP.LT.OR P0, PT, R6, 0x1, P0 ;  /* 0x000000010600780c */ /* 0x002fda0000701670 */
[----:B------:R-:W-:Y:S05]  /*0060*/  @P0 EXIT ;  /* 0x000000000000094d */ /* 0x000fea0003800000 */
[----:B------:R-:W0:Y:S01]  /*0070*/  S2R R9, SR_TID.X ;  /* 0x0000000000097919 */ /* 0x000e220000002100 */
[----:B------:R-:W1:Y:S01]  /*0080*/  LDC.64 R2, c[0x0][0x3a8] ;  /* 0x0000ea00ff027b82 */ /* 0x000e620000000a00 */
[----:B------:R-:W2:Y:S01]  /*0090*/  LDCU UR4, c[0x0][0x3c8] ;  /* 0x00007900ff0477ac */ /* 0x000ea20008000800 */
[----:B------:R-:W-:Y:S01]  /*00a0*/  BSSY.RECONVERGENT B0, `(.L_x_34) ;  /* 0x0000012000007945 */ /* 0x000fe20003800200 */
[----:B------:R-:W3:Y:S01]  /*00b0*/  LDCU.64 UR8, c[0x0][0x358] ;  /* 0x00006b00ff0877ac */ /* 0x000ee20008000a00 */
[----:B--2---:R-:W-:Y:S02]  /*00c0*/  VIADD R5, R0, UR4 ;  /* 0x0000000400057c36 */ /* 0x004fe40008000000 */
[----:B-1----:R-:W-:-:S05]  /*00d0*/  IMAD R7, R6, 0x2, R3 ;  /* 0x0000000206077824 */ /* 0x002fca00078e0203 */
[-C--:B------:R-:W-:Y:S02]  /*00e0*/  ISETP.GT.AND P0, PT, R7, R2.reuse, PT ;  /* 0x000000020700720c */ /* 0x080fe40003f04270 */
[C---:B0-----:R-:W-:Y:S02]  /*00f0*/  ISETP.GE.AND P1, PT, R9.reuse, R2, PT ;  /* 0x000000020900720c */ /* 0x041fe40003f26270 */
[----:B------:R-:W-:-:S11]  /*0100*/  ISETP.NE.OR P0, PT, R9, RZ, P0 ;  /* 0x000000ff0900720c */ /* 0x000fd60000705670 */
[----:B---3--:R-:W-:Y:S05]  /*0110*/  @P1 BRA `(.L_x_35) ;  /* 0x0000000000281947 */ /* 0x008fea0003800000 */
[----:B------:R-:W0:Y:S01]  /*0120*/  LDC R4, c[0x0][0x360] ;  /* 0x0000d800ff047b82 */ /* 0x000e220000000800 */
[----:B------:R-:W-:Y:S01]  /*0130*/  IMAD.MOV.U32 R3, RZ, RZ, R9 ;  /* 0x000000ffff037224 */ /* 0x000fe200078e0009 */
[----:B------:R-:W-:-:S06]  /*0140*/  MOV R13, 0x7fffffff ;  /* 0x7fffffff000d7802 */ /* 0x000fcc0000000f00 */
[----:B------:R-:W1:Y:S02]  /*0150*/  LDC.64 R10, c[0x0][0x3d0] ;  /* 0x0000f400ff0a7b82 */ /* 0x000e640000000a00 */
.L_x_36:
[--C-:B--2---:R-:W-:Y:S02]  /*0160*/  IMAD R9, R5, R2, R3.reuse ;  /* 0x0000000205097224 */ /* 0x104fe400078e0203 */
[----:B0-----:R-:W-:Y:S02]  /*0170*/  IMAD.IADD R3, R4, 0x1, R3 ;  /* 0x0000000104037824 */ /* 0x001fe400078e0203 */
[----:B-1----:R-:W-:-:S03]  /*0180*/  IMAD.WIDE R8, R9, 0x4, R10 ;  /* 0x0000000409087825 */ /* 0x002fc600078e020a */
[----:B------:R-:W-:Y:S02]  /*0190*/  ISETP.GE.AND P1, PT, R3, R2, PT ;  /* 0x000000020300720c */ /* 0x000fe40003f26270 */
[----:B------:R2:W-:Y:S11]  /*01a0*/  STG.E desc[UR8][R8.64], R13 ;  /* 0x0000000d08007986 */ /* 0x0005f6000c101908 */
[----:B------:R-:W-:Y:S05]  /*01b0*/  @!P1 BRA `(.L_x_36) ;  /* 0xfffffffc00e89947 */ /* 0x000fea000383ffff */
.L_x_35:
[----:B------:R-:W-:Y:S05]  /*01c0*/  BSYNC.RECONVERGENT B0 ;  /* 0x0000000000007941 */ /* 0x000fea0003800200 */
.L_x_34:
[----:B------:R-:W-:Y:S06]  /*01d0*/  BAR.SYNC.DEFER_BLOCKING 0x0 ;  /* 0x0000000000007b1d */ /* 0x000fec0000010000 */
[----:B------:R-:W-:Y:S05]  /*01e0*/  @P0 EXIT ;  /* 0x000000000000094d */ /* 0x000fea0003800000 */
[----:B------:R-:W0:Y:S01]  /*01f0*/  S2R R4, SR_CgaCtaId ;  /* 0x0000000000047919 */ /* 0x000e220000008800 */
[C---:B------:R-:W-:Y:S02]  /*0200*/  ISETP.GE.U32.AND P0, PT, R6.reuse, 0x8, PT ;  /* 0x000000080600780c */ /* 0x040fe40003f06070 */
[----:B------:R-:W-:Y:S02]  /*0210*/  MOV R3, 0x400 ;  /* 0x0000040000037802 */ /* 0x000fe40000000f00 */
[----:B------:R-:W-:-:S04]  /*0220*/  LOP3.LUT R15, R6, 0x7, RZ, 0xc0, !PT ;  /* 0x00000007060f7812 */ /* 0x000fc800078ec0ff */
[----:B------:R-:W-:Y:S02]  /*0230*/  ISETP.NE.AND P1, PT, R15, RZ, PT ;  /* 0x000000ff0f00720c */ /* 0x000fe40003f25270 */
[----:B0-----:R-:W-:Y:S01]  /*0240*/  LEA R14, R4, R3, 0x18 ;  /* 0x00000003040e7211 */ /* 0x001fe200078ec0ff */
[----:B------:R-:W-:Y:S02]  /*0250*/  IMAD.MOV.U32 R3, RZ, RZ, RZ ;  /* 0x000000ffff037224 */ /* 0x000fe400078e00ff */
[----:B------:R-:W-:Y:S08]  /*0260*/  @!P0 BRA `(.L_x_37) ;  /* 0x0000000000648947 */ /* 0x000ff00003800000 */
[----:B--2---:R-:W0:Y:S01]  /*0270*/  S2R R9, SR_CgaCtaId ;  /* 0x0000000000097919 */ /* 0x004e220000008800 */
[----:B------:R-:W-:Y:S01]  /*0280*/  MOV R4, 0x400 ;  /* 0x0000040000047802 */ /* 0x000fe20000000f00 */
[----:B------:R-:W-:Y:S01]  /*0290*/  IMAD.MOV.U32 R8, RZ, RZ, 0x7fffffff ;  /* 0x7fffffffff087424 */ /* 0x000fe200078e00ff */
[----:B------:R-:W-:Y:S01]  /*02a0*/  LOP3.LUT R3, R6, 0x7ffffff8, RZ, 0xc0, !PT ;  /* 0x7ffffff806037812 */ /* 0x000fe200078ec0ff */
[----:B------:R-:W-:Y:S02]  /*02b0*/  IMAD.MOV.U32 R10, RZ, RZ, 0x7fffffff ;  /* 0x7fffffffff0a7424 */ /* 0x000fe400078e00ff */
[----:B------:R-:W-:Y:S02]  /*02c0*/  IMAD.MOV.U32 R11, RZ, RZ, 0x7fffffff ;  /* 0x7fffffffff0b7424 */ /* 0x000fe400078e00ff */
[----:B------:R-:W-:Y:S01]  /*02d0*/  IMAD.MOV R12, RZ, RZ, -R3 ;  /* 0x000000ffff0c7224 */ /* 0x000fe200078e0a03 */
[----:B0-----:R-:W-:Y:S02]  /*02e0*/  LEA R4, R9, R4, 0x18 ;  /* 0x0000000409047211 */ /* 0x001fe400078ec0ff */
[----:B------:R-:W-:-:S02]  /*02f0*/  MOV R9, 0x7fffffff ;  /* 0x7fffffff00097802 */ /* 0x000fc40000000f00 */
[----:B------:R-:W-:-:S07]  /*0300*/  IADD3 R13, PT, PT, R4, 0x10, RZ ;  /* 0x00000010040d7810 */ /* 0x000fce0007ffe0ff */
.L_x_38:
[----:B------:R-:W-:Y:S02]  /*0310*/  IMAD R4, R6, 0x4, R13 ;  /* 0x0000000406047824 */ /* 0x000fe400078e020d */
[----:B------:R-:W-:-:S03]  /*0320*/  VIADD R12, R12, 0x8 ;  /* 0x000000080c0c7836 */ /* 0x000fc60000000000 */
[----:B------:R-:W-:Y:S02]  /*0330*/  STS [R4+-0x10], RZ ;  /* 0xfffff0ff04007388 */ /* 0x000fe40000000800 */
[----:B------:R-:W-:Y:S02]  /*0340*/  ISETP.NE.AND P0, PT, R12, RZ, PT ;  /* 0x000000ff0c00720c */ /* 0x000fe40003f05270 */
[----:B------:R-:W-:Y:S04]  /*0350*/  STS [R4+-0xc], RZ ;  /* 0xfffff4ff04007388 */ /* 0x000fe80000000800 */
[----:B------:R-:W-:Y:S04]  /*0360*/  STS [R4+-0x8], RZ ;  /* 0xfffff8ff04007388 */ /* 0x000fe80000000800 */
[----:B------:R-:W-:Y:S04]  /*0370*/  STS.128 [R13+-0x10], R8 ;  /* 0xfffff0080d007388 */ /* 0x000fe80000000c00 */
[----:B------:R-:W-:Y:S04]  /*0380*/  STS [R4+-0x4], RZ ;  /* 0xfffffcff04007388 */ /* 0x000fe80000000800 */
[----:B------:R-:W-:Y:S04]  /*0390*/  STS [R4], RZ ;  /* 0x000000ff04007388 */ /* 0x000fe80000000800 */
[----:B------:R-:W-:Y:S04]  /*03a0*/  STS [R4+0x4], RZ ;  /* 0x000004ff04007388 */ /* 0x000fe80000000800 */
[----:B------:R-:W-:Y:S04]  /*03b0*/  STS [R4+0x8], RZ ;  /* 0x000008ff04007388 */ /* 0x000fe80000000800 */
[----:B------:R0:W-:Y:S04]  /*03c0*/  STS.128 [R13], R8 ;  /* 0x000000080d007388 */ /* 0x0001e80000000c00 */
[----:B------:R1:W-:Y:S01]  /*03d0*/  STS [R4+0xc], RZ ;  /* 0x00000cff04007388 */ /* 0x0003e20000000800 */
[----:B0-----:R-:W-:Y:S01]  /*03e0*/  VIADD R13, R13, 0x20 ;  /* 0x000000200d0d7836 */ /* 0x001fe20000000000 */
[----:B-1----:R-:W-:Y:S06]  /*03f0*/  @P0 BRA `(.L_x_38) ;  /* 0xfffffffc00c40947 */ /* 0x002fec000383ffff */
.L_x_37:
[----:B------:R-:W-:Y:S01]  /*0400*/  LEA R4, R6, R14, 0x2 ;  /* 0x0000000e06047211 */ /* 0x000fe200078e10ff */
[----:B------:R-:W-:Y:S06]  /*0410*/  @!P1 BRA `(.L_x_39) ;  /* 0x0000000000889947 */ /* 0x000fec0003800000 */
[----:B------:R-:W-:Y:S02]  /*0420*/  ISETP.GE.U32.AND P0, PT, R15, 0x4, PT ;  /* 0x000000040f00780c */ /* 0x000fe40003f06070 */
[----:B------:R-:W-:-:S04]  /*0430*/  LOP3.LUT R10, R6, 0x3, RZ, 0xc0, !PT ;  /* 0x00000003060a7812 */ /* 0x000fc800078ec0ff */
[----:B------:R-:W-:-:S07]  /*0440*/  ISETP.NE.AND P1, PT, R10, RZ, PT ;  /* 0x000000ff0a00720c */ /* 0x000fce0003f25270 */
[----:B------:R-:W-:Y:S06]  /*0450*/  @!P0 BRA `(.L_x_40) ;  /* 0x0000000000308947 */ /* 0x000fec0003800000 */
[C---:B--2---:R-:W-:Y:S02]  /*0460*/  IMAD R8, R3.reuse, 0x4, R14 ;  /* 0x0000000403087824 */ /* 0x044fe400078e020e */
[----:B------:R-:W-:Y:S02]  /*0470*/  IMAD.MOV.U32 R11, RZ, RZ, 0x7fffffff ;  /* 0x7fffffffff0b7424 */ /* 0x000fe400078e00ff */
[C---:B------:R-:W-:Y:S01]  /*0480*/  IMAD R9, R3.reuse, 0x4, R4 ;  /* 0x0000000403097824 */ /* 0x040fe200078e0204 */
[----:B------:R-:W-:Y:S02]  /*0490*/  IADD3 R3, PT, PT, R3, 0x4, RZ ;  /* 0x0000000403037810 */ /* 0x000fe40007ffe0ff */
[----:B------:R0:W-:Y:S04]  /*04a0*/  STS [R8], R11 ;  /* 0x0000000b08007388 */ /* 0x0001e80000000800 */
[----:B------:R0:W-:Y:S04]  /*04b0*/  STS [R9], RZ ;  /* 0x000000ff09007388 */ /* 0x0001e80000000800 */
[----:B------:R0:W-:Y:S04]  /*04c0*/  STS [R8+0x4], R11 ;  /* 0x0000040b08007388 */ /* 0x0001e80000000800 */
[----:B------:R0:W-:Y:S04]  /*04d0*/  STS [R9+0x4], RZ ;  /* 0x000004ff09007388 */ /* 0x0001e80000000800 */
[----:B------:R0:W-:Y:S04]  /*04e0*/  STS [R8+0x8], R11 ;  /* 0x0000080b08007388 */ /* 0x0001e80000000800 */
[----:B------:R0:W-:Y:S04]  /*04f0*/  STS [R9+0x8], RZ ;  /* 0x000008ff09007388 */ /* 0x0001e80000000800 */
[----:B------:R0:W-:Y:S04]  /*0500*/  STS [R8+0xc], R11 ;  /* 0x00000c0b08007388 */ /* 0x0001e80000000800 */
[----:B------:R0:W-:Y:S02]  /*0510*/  STS [R9+0xc], RZ ;  /* 0x00000cff09007388 */ /* 0x0001e40000000800 */
.L_x_40:
[----:B------:R-:W-:Y:S05]  /*0520*/  @!P1 BRA `(.L_x_39) ;  /* 0x0000000000449947 */ /* 0x000fea0003800000 */
[----:B0-2---:R-:W-:Y:S02]  /*0530*/  LOP3.LUT R8, R6, 0x1, RZ, 0xc0, !PT ;  /* 0x0000000106087812 */ /* 0x005fe400078ec0ff */
[----:B------:R-:W-:Y:S02]  /*0540*/  ISETP.NE.AND P0, PT, R10, 0x1, PT ;  /* 0x000000010a00780c */ /* 0x000fe40003f05270 */
[----:B------:R-:W-:-:S13]  /*0550*/  ISETP.NE.U32.AND P1, PT, R8, 0x1, PT ;  /* 0x000000010800780c */ /* 0x000fda0003f25070 */
[----:B------:R-:W-:Y:S01]  /*0560*/  @!P1 IMAD.MOV.U32 R11, RZ, RZ, 0x7fffffff ;  /* 0x7fffffffff0b9424 */ /* 0x000fe200078e00ff */
[----:B------:R-:W-:Y:S06]  /*0570*/  @!P0 BRA `(.L_x_41) ;  /* 0x0000000000208947 */ /* 0x000fec0003800000 */
[C---:B------:R-:W-:Y:S01]  /*0580*/  IMAD R8, R3.reuse, 0x4, R14 ;  /* 0x0000000403087824 */ /* 0x040fe200078e020e */
[C---:B------:R-:W-:Y:S01]  /*0590*/  LEA R10, R3.reuse, R4, 0x2 ;  /* 0x00000004030a7211 */ /* 0x040fe200078e10ff */
[----:B------:R-:W-:Y:S02]  /*05a0*/  IMAD.MOV.U32 R9, RZ, RZ, 0x7fffffff ;  /* 0x7fffffffff097424 */ /* 0x000fe400078e00ff */
[----:B------:R-:W-:-:S03]  /*05b0*/  VIADD R3, R3, 0x2 ;  /* 0x0000000203037836 */ /* 0x000fc60000000000 */
[----:B------:R0:W-:Y:S04]  /*05c0*/  STS [R8], R9 ;  /* 0x0000000908007388 */ /* 0x0001e80000000800 */
[----:B------:R0:W-:Y:S04]  /*05d0*/  STS [R10], RZ ;  /* 0x000000ff0a007388 */ /* 0x0001e80000000800 */
[----:B------:R0:W-:Y:S04]  /*05e0*/  STS [R8+0x4], R9 ;  /* 0x0000040908007388 */ /* 0x0001e80000000800 */
[----:B------:R0:W-:Y:S02]  /*05f0*/  STS [R10+0x4], RZ ;  /* 0x000004ff0a007388 */ /* 0x0001e40000000800 */
.L_x_41:
[C---:B0-----:R-:W-:Y:S02]  /*0600*/  @!P1 IMAD R8, R3.reuse, 0x4, R14 ;  /* 0x0000000403089824 */ /* 0x041fe400078e020e */
[----:B------:R-:W-:-:S03]  /*0610*/  @!P1 IMAD R3, R3, 0x4, R4 ;  /* 0x0000000403039824 */ /* 0x000fc600078e0204 */
[----:B------:R1:W-:Y:S04]  /*0620*/  @!P1 STS [R8], R11 ;  /* 0x0000000b08009388 */ /* 0x0003e80000000800 */
[----:B------:R1:W-:Y:S02]  /*0630*/  @!P1 STS [R3], RZ ;  /* 0x000000ff03009388 */ /* 0x0003e40000000800 */
.L_x_39:
[----:B012---:R-:W0:Y:S01]  /*0640*/  LDC.64 R8, c[0x0][0x3b8] ;  /* 0x0000ee00ff087b82 */ /* 0x007e220000000a00 */
[----:B------:R-:W-:-:S04]  /*0650*/  IADD3 R11, PT, PT, R7, -R6, RZ ;  /* 0x80000006070b7210 */ /* 0x000fc80007ffe0ff */
[----:B------:R-:W-:Y:S01]  /*0660*/  ISETP.GE.AND P0, PT, R11, R2, PT ;  /* 0x000000020b00720c */ /* 0x000fe20003f06270 */
[----:B0-----:R-:W-:-:S12]  /*0670*/  IMAD.WIDE.U32 R8, R0, 0x4, R8 ;  /* 0x0000000400087825 */ /* 0x001fd800078e0008 */
[----:B------:R-:W-:Y:S05]  /*0680*/  @P0 EXIT ;  /* 0x000000000000094d */ /* 0x000fea0003800000 */
[----:B------:R0:W5:Y:S01]  /*0690*/  LDG.E.CONSTANT R3, desc[UR8][R8.64] ;  /* 0x0000000808037981 */ /* 0x000162000c1e9900 */
[----:B------:R-:W1:Y:S01]  /*06a0*/  LDCU UR4, c[0x0][0x3c4] ;  /* 0x00007880ff0477ac */ /* 0x000e620008000800 */
[----:B------:R-:W-:Y:S02]  /*06b0*/  IMAD.MOV.U32 R2, RZ, RZ, R11 ;  /* 0x000000ffff027224 */ /* 0x000fe400078e000b */
[----:B------:R-:W-:Y:S01]  /*06c0*/  VIADD R0, R7, 0xffffffff ;  /* 0xffffffff07007836 */ /* 0x000fe20000000000 */
[----:B-1----:R-:W-:-:S09]  /*06d0*/  UISETP.NE.AND UP0, UPT, UR4, URZ, UPT ;  /* 0x000000ff0400728c */ /* 0x002fd2000bf05270 */
[----:B0-----:R-:W-:Y:S05]  /*06e0*/  BRA.U !UP0, `(.L_x_42) ;  /* 0x0000001108087547 */ /* 0x001fea000b800000 */
[----:B------:R-:W-:Y:S01]  /*06f0*/  IMAD.MOV.U32 R7, RZ, RZ, RZ ;  /* 0x000000ffff077224 */ /* 0x000fe200078e00ff */
[----:B------:R-:W-:-:S06]  /*0700*/  UMOV UR4, URZ ;  /* 0x000000ff00047c82 */ /* 0x000fcc0008000000 */
.L_x_53:
[----:B0-2---:R-:W0:Y:S01]  /*0710*/  LDC R9, c[0x0][0x3b0] ;  /* 0x0000ec00ff097b82 */ /* 0x005e220000000800 */
[----:B------:R-:W-:Y:S01]  /*0720*/  IADD3 R6, PT, PT, R2, 0x1, RZ ;  /* 0x0000000102067810 */ /* 0x000fe20007ffe0ff */
[----:B-1----:R-:W1:Y:S06]  /*0730*/  LDCU UR5, c[0x0][0x3a8] ;  /* 0x00007500ff0577ac */ /* 0x002e6c0008000800 */
[----:B------:R-:W2:Y:S01]  /*0740*/  LDC.64 R16, c[0x0][0x3a0] ;  /* 0x0000e800ff107b82 */ /* 0x000ea20000000a00 */
[----:B0-----:R-:W-:-:S05]  /*0750*/  IMAD.IADD R8, R6, 0x1, -R9 ;  /* 0x0000000106087824 */ /* 0x001fca00078e0a09 */
[----:B------:R-:W-:Y:S01]  /*0760*/  VIMNMX R11, PT, PT, RZ, R8, !PT ;  /* 0x00000008ff0b7248 */ /* 0x000fe20007fe0100 */
[----:B--2---:R-:W-:-:S04]  /*0770*/  IMAD.WIDE R12, R2, 0x4, R16 ;  /* 0x00000004020c7825 */ /* 0x004fc800078e0210 */
[----:B------:R-:W-:Y:S02]  /*0780*/  IMAD.WIDE.U32 R16, R11, 0x4, R16 ;  /* 0x000000040b107825 */ /* 0x000fe400078e0010 */
[----:B------:R-:W2:Y:S04]  /*0790*/  LDG.E.CONSTANT R12, desc[UR8][R12.64+0x4] ;  /* 0x000004080c0c7981 */ /* 0x000ea8000c1e9900 */
[----:B------:R-:W2:Y:S01]  /*07a0*/  LDG.E.CONSTANT R17, desc[UR8][R16.64] ;  /* 0x0000000810117981 */ /* 0x000ea2000c1e9900 */
[----:B-1----:R-:W-:Y:S01]  /*07b0*/  ISETP.GE.AND P1, PT, R6, UR5, PT ;  /* 0x0000000506007c0c */ /* 0x002fe2000bf26270 */
[----:B------:R-:W-:Y:S01]  /*07c0*/  IMAD.MOV.U32 R9, RZ, RZ, R2 ;  /* 0x000000ffff097224 */ /* 0x000fe200078e0002 */
[----:B------:R-:W-:Y:S01]  /*07d0*/  MOV R10, 0x7fffffff ;  /* 0x7fffffff000a7802 */ /* 0x000fe20000000f00 */
[----:B------:R-:W-:-:S02]  /*07e0*/  IMAD.MOV.U32 R2, RZ, RZ, R6 ;  /* 0x000000ffff027224 */ /* 0x000fc400078e0006 */
[----:B--2---:R-:W-:-:S05]  /*07f0*/  IMAD.IADD R14, R12, 0x1, -R17 ;  /* 0x000000010c0e7824 */ /* 0x004fca00078e0a11 */
[----:B------:R-:W-:-:S13]  /*0800*/  ISETP.GE.AND P0, PT, R14, 0x1, PT ;  /* 0x000000010e00780c */ /* 0x000fda0003f06270 */
[----:B------:R-:W-:Y:S05]  /*0810*/  @!P0 BRA `(.L_x_43) ;  /* 0x0000000400088947 */ /* 0x000fea0003800000 */
[----:B------:R-:W0:Y:S08]  /*0820*/  LDC.64 R22, c[0x0][0x390] ;  /* 0x0000e400ff167b82 */ /* 0x000e300000000a00 */
[----:B------:R-:W1:Y:S01]  /*0830*/  LDC.64 R20, c[0x0][0x398] ;  /* 0x0000e600ff147b82 */ /* 0x000e620000000a00 */
[----:B0-----:R-:W-:-:S04]  /*0840*/  IMAD.WIDE R24, R9, 0x8, R22 ;  /* 0x0000000809187825 */ /* 0x001fc800078e0216 */
[----:B------:R-:W-:Y:S02]  /*0850*/  IMAD.WIDE.U32 R22, R11, 0x8, R22 ;  /* 0x000000080b167825 */ /* 0x000fe400078e0016 */
[----:B------:R-:W2:Y:S02]  /*0860*/  LDG.E.64.CONSTANT R24, desc[UR8][R24.64+0x8] ;  /* 0x0000080818187981 */ /* 0x000ea4000c1e9b00 */
[--C-:B-1----:R-:W-:Y:S02]  /*0870*/  IMAD.WIDE R16, R9, 0x8, R20.reuse ;  /* 0x0000000809107825 */ /* 0x102fe400078e0214 */
[----:B------:R-:W2:Y:S02]  /*0880*/  LDG.E.64.CONSTANT R22, desc[UR8][R22.64] ;  /* 0x0000000816167981 */ /* 0x000ea4000c1e9b00 */
[----:B------:R-:W-:Y:S02]  /*0890*/  IMAD.WIDE.U32 R20, R11, 0x8, R20 ;  /* 0x000000080b147825 */ /* 0x000fe400078e0014 */
[----:B------:R-:W3:Y:S04]  /*08a0*/  LDG.E.64.CONSTANT R16, desc[UR8][R16.64+0x8] ;  /* 0x0000080810107981 */ /* 0x000ee8000c1e9b00 */
[----:B------:R-:W3:Y:S01]  /*08b0*/  LDG.E.64.CONSTANT R20, desc[UR8][R20.64] ;  /* 0x0000000814147981 */ /* 0x000ee2000c1e9b00 */
[----:B------:R-:W0:Y:S08]  /*08c0*/  I2F.F64.U32 R14, R14 ;  /* 0x0000000e000e7312 */ /* 0x000e300000201800 */
[----:B0-----:R-:W0:Y:S01]  /*08d0*/  MUFU.RCP64H R19, R15 ;  /* 0x0000000f00137308 */ /* 0x001e220000001800 */
[----:B------:R-:W-:-:S06]  /*08e0*/  VIADD R18, R15, 0x300402 ;  /* 0x003004020f127836 */ /* 0x000fcc0000000000 */
[----:B0-----:R-:W-:-:S08]  /*08f0*/  DFMA R26, -R14, R18, 1 ;  /* 0x3ff000000e1a742b */ /* 0x001fd00000000112 */
[----:B------:R-:W-:Y:S01]  /*0900*/  DFMA R26, R26, R26, R26 ;  /* 0x0000001a1a1a722b */ /* 0x000fe2000000001a */
[----:B------:R-:W-:-:S07]  /*0910*/  FSETP.GEU.AND P0, PT, |R18|, 5.8789094863358348022e-39, PT ;  /* 0x004004021200780b */ /* 0x000fce0003f0e200 */
[----:B------:R-:W-:-:S08]  /*0920*/  DFMA R26, R18, R26, R18 ;  /* 0x0000001a121a722b */ /* 0x000fd00000000012 */
[----:B------:R-:W-:-:S08]  /*0930*/  DFMA R12, -R14, R26, 1 ;  /* 0x3ff000000e0c742b */ /* 0x000fd0000000011a */
[----:B------:R-:W-:Y:S02]  /*0940*/  DFMA R12, R26, R12, R26 ;  /* 0x0000000c1a0c722b */ /* 0x000fe4000000001a */
[----:B--2---:R-:W-:Y:S02]  /*0950*/  DADD R22, R24, -R22 ;  /* 0x0000000018167229 */ /* 0x004fe40000000816 */
[----:B---3--:R-:W-:Y:S01]  /*0960*/  DADD R20, R16, -R20 ;  /* 0x0000000010147229 */ /* 0x008fe20000000814 */
[----:B------:R-:W-:Y:S10]  /*0970*/  @P0 BRA `(.L_x_44) ;  /* 0x0000000000180947 */ /* 0x000ff40003800000 */
[----:B------:R-:W-:Y:S02]  /*0980*/  LOP3.LUT R16, R15, 0x7fffffff, RZ, 0xc0, !PT ;  /* 0x7fffffff0f107812 */ /* 0x000fe400078ec0ff */
[----:B------:R-:W-:-:S03]  /*0990*/  MOV R6, 0x9c0 ;  /* 0x000009c000067802 */ /* 0x000fc60000000f00 */
[----:B------:R-:W-:-:S07]  /*09a0*/  VIADD R16, R16, 0xfff00000 ;  /* 0xfff0000010107836 */ /* 0x000fce0000000000 */
[----:B-----5:R-:W-:Y:S05]  /*09b0*/  CALL.REL.NOINC `($__internal_2_$__cuda_sm20_dblrcp_rn_slowpath_v3) ;  /* 0x0000001c00647944 */ /* 0x020fea0003c00000 */
[----:B------:R-:W-:Y:S01]  /*09c0*/  MOV R12, R14 ;  /* 0x0000000e000c7202 */ /* 0x000fe20000000f00 */
[----:B------:R-:W-:-:S07]  /*09d0*/  IMAD.MOV.U32 R13, RZ, RZ, R15 ;  /* 0x000000ffff0d7224 */ /* 0x000fce00078e000f */
.L_x_44:
[----:B------:R-:W0:Y:S02]  /*09e0*/  LDC.64 R16, c[0x0][0x380] ;  /* 0x0000e000ff107b82 */ /* 0x000e240000000a00 */
[----:B0-----:R-:W-:-:S05]  /*09f0*/  IMAD.WIDE R16, R9, 0x4, R16 ;  /* 0x0000000409107825 */ /* 0x001fca00078e0210 */
[----:B------:R-:W2:Y:S01]  /*0a00*/  LDG.E.CONSTANT R11, desc[UR8][R16.64] ;  /* 0x00000008100b7981 */ /* 0x000ea2000c1e9900 */
[----:B------:R-:W-:-:S08]  /*0a10*/  DMUL R22, R22, R12 ;  /* 0x0000000c16167228 */ /* 0x000fd00000000000 */
[----:B------:R-:W-:-:S08]  /*0a20*/  DMUL R14, R22, R22 ;  /* 0x00000016160e7228 */ /* 0x000fd00000000000 */
[----:B------:R-:W-:-:S08]  /*0a30*/  DFMA R14, R20, R12, -R14 ;  /* 0x0000000c140e722b */ /* 0x000fd0000000080e */
[----:B------:R-:W-:-:S06]  /*0a40*/  DSETP.GEU.AND P0, PT, R14, RZ, PT ;  /* 0x000000ff0e00722a */ /* 0x000fcc0003f0e000 */
[----:B------:R-:W-:Y:S02]  /*0a50*/  FSEL R12, R14, RZ, P0 ;  /* 0x000000ff0e0c7208 */ /* 0x000fe40000000000 */
[----:B------:R-:W-:Y:S02]  /*0a60*/  FSEL R13, R15, RZ, P0 ;  /* 0x000000ff0f0d7208 */ /* 0x000fe40000000000 */
[----:B--2---:R-:W-:-:S13]  /*0a70*/  FSETP.NAN.AND P2, PT, |R11|, |R11|, PT ;  /* 0x4000000b0b00720b */ /* 0x004fda0003f48200 */
[----:B------:R-:W-:Y:S05]  /*0a80*/  @P2 BRA `(.L_x_43) ;  /* 0x00000000006c2947 */ /* 0x000fea0003800000 */
[----:B------:R-:W0:Y:S02]  /*0a90*/  F2F.F32.F64 R20, R22 ;  /* 0x0000001600147310 */ /* 0x000e240000301000 */
[----:B0-----:R-:W-:-:S13]  /*0aa0*/  FSETP.NAN.AND P0, PT, |R20|, |R20|, PT ;  /* 0x400000141400720b */ /* 0x001fda0003f08200 */
[----:B------:R-:W-:Y:S05]  /*0ab0*/  @P0 BRA `(.L_x_43) ;  /* 0x0000000000600947 */ /* 0x000fea0003800000 */
[----:B------:R-:W0:Y:S01]  /*0ac0*/  MUFU.RSQ64H R23, R13 ;  /* 0x0000000d00177308 */ /* 0x000e220000001c00 */
[----:B------:R-:W-:Y:S01]  /*0ad0*/  VIADD R22, R13, 0xfcb00000 ;  /* 0xfcb000000d167836 */ /* 0x000fe20000000000 */
[----:B------:R-:W-:Y:S01]  /*0ae0*/  MOV R15, 0x3fd80000 ;  /* 0x3fd80000000f7802 */ /* 0x000fe20000000f00 */
[----:B------:R-:W-:-:S03]  /*0af0*/  IMAD.MOV.U32 R14, RZ, RZ, 0x0 ;  /* 0x00000000ff0e7424 */ /* 0x000fc600078e00ff */
        /* <DEDUP_REMOVED lines=12> */
[----:B------:R-:W-:Y:S01]  /*0bc0*/  IMAD.MOV.U32 R16, RZ, RZ, R24 ;  /* 0x000000ffff107224 */ /* 0x000fe200078e0018 */
[----:B------:R-:W-:Y:S02]  /*0bd0*/  MOV R21, R13 ;  /* 0x0000000d00157202 */ /* 0x000fe40000000f00 */
[----:B------:R-:W-:-:S07]  /*0be0*/  MOV R6, 0xc00 ;  /* 0x00000c0000067802 */ /* 0x000fce0000000f00 */
[----:B-----5:R-:W-:Y:S05]  /*0bf0*/  CALL.REL.NOINC `($__internal_3_$__cuda_sm20_dsqrt_rn_f64_mediumpath_v1) ;  /* 0x0000001c00707944 */ /* 0x020fea0003c00000 */
.L_x_45:
[----:B------:R-:W0:Y:S02]  /*0c00*/  F2F.F32.F64 R26, R26 ;  /* 0x0000001a001a7310 */ /* 0x000e240000301000 */
[----:B0-----:R-:W-:-:S13]  /*0c10*/  FSETP.NAN.AND P0, PT, |R26|, |R26|, PT ;  /* 0x4000001a1a00720b */ /* 0x001fda0003f08200 */
[----:B------:R-:W-:-:S04]  /*0c20*/  @!P0 FADD R20, R11, -R20 ;  /* 0x800000140b148221 */ /* 0x000fc80000000000 */
[----:B-----5:R-:W-:-:S07]  /*0c30*/  @!P0 FFMA R10, -R3, R26, R20 ;  /* 0x0000001a030a8223 */ /* 0x020fce0000000114 */
.L_x_43:
[----:B------:R-:W0:Y:S01]  /*0c40*/  LDC R16, c[0x0][0x3b0] ;  /* 0x0000ec00ff107b82 */ /* 0x000e220000000800 */
[----:B------:R-:W-:Y:S01]  /*0c50*/  IABS R17, R9 ;  /* 0x0000000900117213 */ /* 0x000fe20000000000 */
[----:B------:R-:W1:Y:S01]  /*0c60*/  S2R R18, SR_CgaCtaId ;  /* 0x0000000000127919 */ /* 0x000e620000008800 */
[----:B------:R-:W-:Y:S01]  /*0c70*/  ISETP.GE.AND P2, PT, R9, RZ, PT ;  /* 0x000000ff0900720c */ /* 0x000fe20003f46270 */
[----:B------:R-:W-:Y:S01]  /*0c80*/  UISETP.GE.AND UP0, UPT, UR4, 0x1, UPT ;  /* 0x000000010400788c */ /* 0x000fe2000bf06270 */
[----:B0-----:R-:W-:-:S04]  /*0c90*/  IABS R6, R16 ;  /* 0x0000001000067213 */ /* 0x001fc80000000000 */
[----:B------:R-:W0:Y:S08]  /*0ca0*/  I2F.RP R11, R6 ;  /* 0x00000006000b7306 */ /* 0x000e300000209400 */
[----:B0-----:R-:W0:Y:S02]  /*0cb0*/  MUFU.RCP R11, R11 ;  /* 0x0000000b000b7308 */ /* 0x001e240000001000 */
[----:B0-----:R-:W-:-:S06]  /*0cc0*/  VIADD R14, R11, 0xffffffe ;  /* 0x0ffffffe0b0e7836 */ /* 0x001fcc0000000000 */
[----:B------:R0:W2:Y:S02]  /*0cd0*/  F2I.FTZ.U32.TRUNC.NTZ R13, R14 ;  /* 0x0000000e000d7305 */ /* 0x0000a4000021f000 */
[----:B0-----:R-:W-:Y:S01]  /*0ce0*/  LOP3.LUT R14, RZ, R16, RZ, 0x33, !PT ;  /* 0x00000010ff0e7212 */ /* 0x001fe200078e33ff */
[----:B--2---:R-:W-:-:S04]  /*0cf0*/  IMAD R12, R13, R6, RZ ;  /* 0x000000060d0c7224 */ /* 0x004fc800078e02ff */
[----:B------:R-:W-:Y:S02]  /*0d00*/  IMAD.MOV R15, RZ, RZ, -R12 ;  /* 0x000000ffff0f7224 */ /* 0x000fe400078e0a0c */
[----:B------:R-:W-:-:S04]  /*0d10*/  IMAD.MOV.U32 R12, RZ, RZ, RZ ;  /* 0x000000ffff0c7224 */ /* 0x000fc800078e00ff */
[----:B------:R-:W-:Y:S01]  /*0d20*/  IMAD.HI.U32 R13, R13, R15, R12 ;  /* 0x0000000f0d0d7227 */ /* 0x000fe200078e000c */
[----:B------:R-:W-:-:S05]  /*0d30*/  MOV R15, R17 ;  /* 0x00000011000f7202 */ /* 0x000fca0000000f00 */
        /* <DEDUP_REMOVED lines=10> */
[----:B------:R-:W-:-:S03]  /*0de0*/  MOV R11, 0x400 ;  /* 0x00000400000b7802 */ /* 0x000fc60000000f00 */
[----:B------:R-:W-:Y:S01]  /*0df0*/  @!P2 IMAD.MOV R15, RZ, RZ, -R15 ;  /* 0x000000ffff0fa224 */ /* 0x000fe200078e0a0f */
[----:B-1----:R-:W-:-:S04]  /*0e00*/  LEA R11, R18, R11, 0x18 ;  /* 0x0000000b120b7211 */ /* 0x002fc800078ec0ff */
[----:B------:R-:W-:-:S05]  /*0e10*/  SEL R16, R14, R15, !P0 ;  /* 0x0000000f0e107207 */ /* 0x000fca0004000000 */
[----:B------:R-:W-:-:S05]  /*0e20*/  IMAD R15, R16, 0x4, R11 ;  /* 0x00000004100f7824 */ /* 0x000fca00078e020b */
[----:B------:R0:W-:Y:S01]  /*0e30*/  STS [R15], R10 ;  /* 0x0000000a0f007388 */ /* 0x0001e20000000800 */
[----:B------:R-:W-:Y:S05]  /*0e40*/  BRA.U !UP0, `(.L_x_46) ;  /* 0x0000000108c87547 */ /* 0x000fea000b800000 */
[----:B------:R-:W1:Y:S01]  /*0e50*/  LDC R14, c[0x0][0x3b0] ;  /* 0x0000ec00ff0e7b82 */ /* 0x000e620000000800 */
[----:B------:R-:W-:Y:S02]  /*0e60*/  IADD3 R18, PT, PT, R7, -0x1, RZ ;  /* 0xffffffff07127810 */ /* 0x000fe40007ffe0ff */
[----:B-1----:R-:W-:Y:S02]  /*0e70*/  ISETP.NE.AND P0, PT, R14, RZ, PT ;  /* 0x000000ff0e00720c */ /* 0x002fe40003f05270 */
[-C--:B------:R-:W-:Y:S02]  /*0e80*/  IABS R6, R14.reuse ;  /* 0x0000000e00067213 */ /* 0x080fe40000000000 */
[----:B------:R-:W-:-:S09]  /*0e90*/  LOP3.LUT R14, RZ, R14, RZ, 0x33, !PT ;  /* 0x0000000eff0e7212 */ /* 0x000fd200078e33ff */
.L_x_47:
[----:B------:R-:W-:-:S05]  /*0ea0*/  VIADD R16, R18, UR4 ;  /* 0x0000000412107c36 */ /* 0x000fca0008000000 */
[----:B0-----:R-:W-:Y:S02]  /*0eb0*/  IABS R15, R16 ;  /* 0x00000010000f7213 */ /* 0x001fe40000000000 */
[----:B------:R-:W-:Y:S02]  /*0ec0*/  ISETP.GE.AND P3, PT, R16, RZ, PT ;  /* 0x000000ff1000720c */ /* 0x000fe40003f66270 */
[----:B------:R-:W0:Y:S01]  /*0ed0*/  I2F.RP R16, R6 ;  /* 0x0000000600107306 */ /* 0x000e220000209400 */
[----:B------:R-:W-:-:S04]  /*0ee0*/  IMAD.HI.U32 R13, R13, R15, RZ ;  /* 0x0000000f0d0d7227 */ /* 0x000fc800078e00ff */
[----:B------:R-:W-:-:S04]  /*0ef0*/  IMAD.MOV R13, RZ, RZ, -R13 ;  /* 0x000000ffff0d7224 */ /* 0x000fc800078e0a0d */
[----:B------:R-:W-:-:S05]  /*0f00*/  IMAD R13, R6, R13, R15 ;  /* 0x0000000d060d7224 */ /* 0x000fca00078e020f */
[----:B------:R-:W-:Y:S01]  /*0f10*/  ISETP.GT.U32.AND P2, PT, R12, R13, PT ;  /* 0x0000000d0c00720c */ /* 0x000fe20003f44070 */
[----:B0-----:R-:W0:-:S12]  /*0f20*/  MUFU.RCP R16, R16 ;  /* 0x0000001000107308 */ /* 0x001e180000001000 */
[----:B------:R-:W-:-:S05]  /*0f30*/  @!P2 IMAD.IADD R13, R13, 0x1, -R6 ;  /* 0x000000010d0da824 */ /* 0x000fca00078e0a06 */
[----:B------:R-:W-:Y:S01]  /*0f40*/  ISETP.GT.U32.AND P2, PT, R12, R13, PT ;  /* 0x0000000d0c00720c */ /* 0x000fe20003f44070 */
[----:B0-----:R-:W-:Y:S02]  /*0f50*/  VIADD R19, R16, 0xffffffe ;  /* 0x0ffffffe10137836 */ /* 0x001fe40000000000 */
[----:B------:R-:W-:-:S10]  /*0f60*/  IMAD.MOV.U32 R12, RZ, RZ, RZ ;  /* 0x000000ffff0c7224 */ /* 0x000fd400078e00ff */
[----:B------:R-:W-:-:S05]  /*0f70*/  @!P2 IADD3 R13, PT, PT, R13, -R6, RZ ;  /* 0x800000060d0da210 */ /* 0x000fca0007ffe0ff */
[----:B------:R-:W-:-:S05]  /*0f80*/  @!P3 IMAD.MOV R13, RZ, RZ, -R13 ;  /* 0x000000ffff0db224 */ /* 0x000fca00078e0a0d */
[----:B------:R-:W-:-:S05]  /*0f90*/  SEL R13, R14, R13, !P0 ;  /* 0x0000000d0e0d7207 */ /* 0x000fca0004000000 */
[----:B------:R-:W-:Y:S02]  /*0fa0*/  IMAD R15, R13, 0x4, R4 ;  /* 0x000000040d0f7824 */ /* 0x000fe400078e0204 */
[----:B------:R-:W0:Y:S04]  /*0fb0*/  F2I.FTZ.U32.TRUNC.NTZ R13, R19 ;  /* 0x00000013000d7305 */ /* 0x000e28000021f000 */
[----:B------:R-:W1:Y:S01]  /*0fc0*/  LDS R15, [R15] ;  /* 0x000000000f0f7984 */ /* 0x000e620000000800 */
[----:B0-----:R-:W-:-:S05]  /*0fd0*/  IADD3 R17, PT, PT, RZ, -R13, RZ ;  /* 0x8000000dff117210 */ /* 0x001fca0007ffe0ff */
[----:B------:R-:W-:-:S04]  /*0fe0*/  IMAD R17, R17, R6, RZ ;  /* 0x0000000611117224 */ /* 0x000fc800078e02ff */
[----:B------:R-:W-:Y:S01]  /*0ff0*/  IMAD.HI.U32 R13, R13, R17, R12 ;  /* 0x000000110d0d7227 */ /* 0x000fe200078e000c */
[----:B-1----:R-:W-:Y:S02]  /*1000*/  IABS R20, R15 ;  /* 0x0000000f00147213 */ /* 0x002fe40000000000 */
[----:B------:R-:W-:-:S03]  /*1010*/  ISETP.GE.AND P3, PT, R15, RZ, PT ;  /* 0x000000ff0f00720c */ /* 0x000fc60003f66270 */
[----:B------:R-:W-:-:S04]  /*1020*/  IMAD.MOV.U32 R17, RZ, RZ, R20 ;  /* 0x000000ffff117224 */ /* 0x000fc800078e0014 */
[----:B------:R-:W-:-:S04]  /*1030*/  IMAD.HI.U32 R12, R13, R17, RZ ;  /* 0x000000110d0c7227 */ /* 0x000fc800078e00ff */
[----:B------:R-:W-:-:S04]  /*1040*/  IMAD.MOV R12, RZ, RZ, -R12 ;  /* 0x000000ffff0c7224 */ /* 0x000fc800078e0a0c */
[----:B------:R-:W-:Y:S01]  /*1050*/  IMAD R17, R6, R12, R17 ;  /* 0x0000000c06117224 */ /* 0x000fe200078e0211 */
[----:B------:R-:W-:-:S04]  /*1060*/  MOV R12, R6 ;  /* 0x00000006000c7202 */ /* 0x000fc80000000f00 */
[----:B------:R-:W-:-:S13]  /*1070*/  ISETP.GT.U32.AND P2, PT, R12, R17, PT ;  /* 0x000000110c00720c */ /* 0x000fda0003f44070 */
[----:B------:R-:W-:-:S05]  /*1080*/  @!P2 IMAD.IADD R17, R17, 0x1, -R6 ;  /* 0x000000011111a824 */ /* 0x000fca00078e0a06 */
[----:B------:R-:W-:-:S13]  /*1090*/  ISETP.GT.U32.AND P2, PT, R12, R17, PT ;  /* 0x000000110c00720c */ /* 0x000fda0003f44070 */
[----:B------:R-:W-:-:S04]  /*10a0*/  @!P2 IMAD.IADD R17, R17, 0x1, -R6 ;  /* 0x000000011111a824 */ /* 0x000fc800078e0a06 */
[----:B------:R-:W-:-:S05]  /*10b0*/  @!P3 IMAD.MOV R17, RZ, RZ, -R17 ;  /* 0x000000ffff11b224 */ /* 0x000fca00078e0a11 */
[----:B------:R-:W-:-:S04]  /*10c0*/  SEL R16, R14, R17, !P0 ;  /* 0x000000110e107207 */ /* 0x000fc80004000000 */
[----:B------:R-:W-:-:S05]  /*10d0*/  LEA R16, R16, R11, 0x2 ;  /* 0x0000000b10107211 */ /* 0x000fca00078e10ff */
        /* <DEDUP_REMOVED lines=8> */
[----:B------:R-:W-:-:S05]  /*1160*/  UMOV UR4, URZ ;  /* 0x000000ff00047c82 */ /* 0x000fca0008000000 */
.L_x_46:
[----:B0-----:R-:W-:Y:S01]  /*1170*/  VIADD R15, R7, UR4 ;  /* 0x00000004070f7c36 */ /* 0x001fe20008000000 */
[----:B------:R-:W-:Y:S02]  /*1180*/  UISETP.GE.AND UP0, UPT, UR4, URZ, UPT ;  /* 0x000000ff0400728c */ /* 0x000fe4000bf06270 */
[----:B------:R-:W-:Y:S02]  /*1190*/  UIADD3 UR5, UPT, UPT, UR4, 0x1, URZ ;  /* 0x0000000104057890 */ /* 0x000fe4000fffe0ff */
[----:B------:R-:W-:Y:S02]  /*11a0*/  IABS R10, R15 ;  /* 0x0000000f000a7213 */ /* 0x000fe40000000000 */
        /* <DEDUP_REMOVED lines=8> */
[----:B------:R-:W-:-:S05]  /*1230*/  @!P2 IADD3 R13, PT, PT, R13, -R6, RZ ;  /* 0x800000060d0da210 */ /* 0x000fca0007ffe0ff */
[----:B------:R-:W-:-:S05]  /*1240*/  @!P3 IMAD.MOV R13, RZ, RZ, -R13 ;  /* 0x000000ffff0db224 */ /* 0x000fca00078e0a0d */
[----:B------:R-:W-:-:S05]  /*1250*/  SEL R13, R14, R13, !P0 ;  /* 0x0000000d0e0d7207 */ /* 0x000fca0004000000 */
[----:B------:R-:W-:-:S05]  /*1260*/  IMAD R6, R13, 0x4, R4 ;  /* 0x000000040d067824 */ /* 0x000fca00078e0204 */
[----:B------:R0:W-:Y:S01]  /*1270*/  STS [R6], R9 ;  /* 0x0000000906007388 */ /* 0x0001e20000000800 */
[----:B------:R-:W-:Y:S05]  /*1280*/  BRA.U !UP0, `(.L_x_48) ;  /* 0x0000000108847547 */ /* 0x000fea000b800000 */
[----:B------:R-:W1:Y:S01]  /*1290*/  LDC R16, c[0x0][0x3b0] ;  /* 0x0000ec00ff107b82 */ /* 0x000e620000000800 */
[----:B------:R-:W-:-:S04]  /*12a0*/  UISETP.LT.AND UP0, UPT, UR5, 0x1, UPT ;  /* 0x000000010500788c */ /* 0x000fc8000bf01270 */
[----:B------:R-:W-:-:S04]  /*12b0*/  USEL UR4, UR5, 0x1, UP0 ;  /* 0x0000000105047887 */ /* 0x000fc80008000000 */
[----:B------:R-:W-:-:S12]  /*12c0*/  UIADD3 UR4, UPT, UPT, UR4, -0x1, URZ ;  /* 0xffffffff04047890 */ /* 0x000fd8000fffe0ff */
.L_x_50:
[----:B0-----:R-:W-:-:S05]  /*12d0*/  IMAD R6, R7, 0x4, R4 ;  /* 0x0000000407067824 */ /* 0x001fca00078e0204 */
        /* <DEDUP_REMOVED lines=11> */
[----:B0-----:R-:W-:-:S06]  /*1390*/  IADD3 R12, PT, PT, R6, 0xffffffe, RZ ;  /* 0x0ffffffe060c7810 */ /* 0x001fcc0007ffe0ff */
[----:B------:R0:W1:Y:S02]  /*13a0*/  F2I.FTZ.U32.TRUNC.NTZ R13, R12 ;  /* 0x0000000c000d7305 */ /* 0x000064000021f000 */
[----:B0-----:R-:W-:Y:S02]  /*13b0*/  IMAD.MOV.U32 R12, RZ, RZ, RZ ;  /* 0x000000ffff0c7224 */ /* 0x001fe400078e00ff */
[----:B-1----:R-:W-:-:S04]  /*13c0*/  IMAD.MOV R10, RZ, RZ, -R13 ;  /* 0x000000ffff0a7224 */ /* 0x002fc800078e0a0d */
[----:B------:R-:W-:Y:S01]  /*13d0*/  IMAD R17, R10, R15, RZ ;  /* 0x0000000f0a117224 */ /* 0x000fe200078e02ff */
[----:B------:R-:W-:-:S03]  /*13e0*/  IABS R10, R7 ;  /* 0x00000007000a7213 */ /* 0x000fc60000000000 */
[----:B------:R-:W-:-:S06]  /*13f0*/  IMAD.HI.U32 R17, R13, R17, R12 ;  /* 0x000000110d117227 */ /* 0x000fcc00078e000c */
[----:B------:R-:W-:-:S05]  /*1400*/  IMAD.HI.U32 R6, R17, R10, RZ ;  /* 0x0000000a11067227 */ /* 0x000fca00078e00ff */
[----:B------:R-:W-:-:S05]  /*1410*/  IADD3 R13, PT, PT, -R6, RZ, RZ ;  /* 0x000000ff060d7210 */ /* 0x000fca0007ffe1ff */
        /* <DEDUP_REMOVED lines=8> */
.L_x_48:
[----:B------:R-:W-:-:S13]  /*14a0*/  ISETP.GE.AND P0, PT, R9, R0, PT ;  /* 0x000000000900720c */ /* 0x000fda0003f06270 */
[----:B------:R-:W-:Y:S05]  /*14b0*/  @!P0 BRA `(.L_x_51) ;  /* 0x00000000008c8947 */ /* 0x000fea0003800000 */
[----:B------:R-:W-:Y:S01]  /*14c0*/  MOV R13, 0x7fffffff ;  /* 0x7fffffff000d7802 */ /* 0x000fe20000000f00 */
[----:B------:R-:W-:Y:S06]  /*14d0*/  BRA `(.L_x_52) ;  /* 0x0000000000707947 */ /* 0x000fec0003800000 */
.L_x_49:
[----:B------:R-:W-:Y:S01]  /*14e0*/  ISETP.GE.AND P0, PT, R9, R0, PT ;  /* 0x000000000900720c */ /* 0x000fe20003f06270 */
[----:B------:R-:W-:-:S12]  /*14f0*/  UMOV UR4, UR5 ;  /* 0x0000000500047c82 */ /* 0x000fd80008000000 */
[----:B------:R-:W-:Y:S05]  /*1500*/  @!P0 BRA `(.L_x_51) ;  /* 0x0000000000788947 */ /* 0x000fea0003800000 */
[----:B------:R-:W0:Y:S01]  /*1510*/  LDC R14, c[0x0][0x3b0] ;  /* 0x0000ec00ff0e7b82 */ /* 0x000e220000000800 */
[----:B------:R-:W-:Y:S01]  /*1520*/  IABS R8, R15 ;  /* 0x0000000f00087213 */ /* 0x000fe20000000000 */
[----:B------:R-:W-:Y:S01]  /*1530*/  UMOV UR4, UR5 ;  /* 0x0000000500047c82 */ /* 0x000fe20008000000 */
[----:B------:R-:W-:Y:S02]  /*1540*/  ISETP.GE.AND P2, PT, R15, RZ, PT ;  /* 0x000000ff0f00720c */ /* 0x000fe40003f46270 */
[----:B0-----:R-:W-:Y:S02]  /*1550*/  IABS R17, R14 ;  /* 0x0000000e00117213 */ /* 0x001fe40000000000 */
[----:B------:R-:W-:Y:S02]  /*1560*/  ISETP.NE.AND P3, PT, R14, RZ, PT ;  /* 0x000000ff0e00720c */ /* 0x000fe40003f65270 */
[----:B------:R-:W0:Y:S08]  /*1570*/  I2F.RP R10, R17 ;  /* 0x00000011000a7306 */ /* 0x000e300000209400 */
[----:B0-----:R-:W0:Y:S02]  /*1580*/  MUFU.RCP R10, R10 ;  /* 0x0000000a000a7308 */ /* 0x001e240000001000 */
[----:B0-----:R-:W-:-:S06]  /*1590*/  VIADD R12, R10, 0xffffffe ;  /* 0x0ffffffe0a0c7836 */ /* 0x001fcc0000000000 */
[----:B------:R0:W2:Y:S02]  /*15a0*/  F2I.FTZ.U32.TRUNC.NTZ R13, R12 ;  /* 0x0000000c000d7305 */ /* 0x0000a4000021f000 */
[----:B0-----:R-:W-:Y:S02]  /*15b0*/  IMAD.MOV.U32 R12, RZ, RZ, RZ ;  /* 0x000000ffff0c7224 */ /* 0x001fe400078e00ff */
[----:B--2---:R-:W-:-:S04]  /*15c0*/  IMAD.MOV R6, RZ, RZ, -R13 ;  /* 0x000000ffff067224 */ /* 0x004fc800078e0a0d */
[----:B------:R-:W-:-:S04]  /*15d0*/  IMAD R19, R6, R17, RZ ;  /* 0x0000001106137224 */ /* 0x000fc800078e02ff */
        /* <DEDUP_REMOVED lines=8> */
[----:B------:R-:W-:Y:S01]  /*1660*/  @!P2 IMAD.MOV R6, RZ, RZ, -R6 ;  /* 0x000000ffff06a224 */ /* 0x000fe200078e0a06 */
[----:B------:R-:W-:-:S04]  /*1670*/  @!P3 LOP3.LUT R6, RZ, R14, RZ, 0x33, !PT ;  /* 0x0000000eff06b212 */ /* 0x000fc800078e33ff */
[----:B------:R-:W-:-:S05]  /*1680*/  LEA R6, R6, R11, 0x2 ;  /* 0x0000000b06067211 */ /* 0x000fca00078e10ff */
[----:B------:R0:W2:Y:S02]  /*1690*/  LDS R13, [R6] ;  /* 0x00000000060d7984 */ /* 0x0000a40000000800 */
.L_x_52:
[----:B------:R-:W3:Y:S01]  /*16a0*/  LDC.64 R10, c[0x0][0x3d0] ;  /* 0x0000f400ff0a7b82 */ /* 0x000ee20000000a00 */
[----:B------:R-:W0:Y:S02]  /*16b0*/  LDCU UR5, c[0x0][0x3a8] ;  /* 0x00007500ff0577ac */ /* 0x000e240008000800 */
[----:B0-----:R-:W-:-:S04]  /*16c0*/  IMAD R9, R5, UR5, R9 ;  /* 0x0000000505097c24 */ /* 0x001fc8000f8e0209 */
[----:B---3--:R-:W-:-:S05]  /*16d0*/  IMAD.WIDE R8, R9, 0x4, R10 ;  /* 0x0000000409087825 */ /* 0x008fca00078e020a */
[----:B--2---:R2:W-:Y:S02]  /*16e0*/  STG.E desc[UR8][R8.64], R13 ;  /* 0x0000000d08007986 */ /* 0x0045e4000c101908 */
.L_x_51:
[----:B------:R-:W-:Y:S05]  /*16f0*/  @!P1 BRA `(.L_x_53) ;  /* 0xfffffff000049947 */ /* 0x000fea000383ffff */
[----:B------:R-:W-:Y:S05]  /*1700*/  EXIT ;  /* 0x000000000000794d */ /* 0x000fea0003800000 */
.L_x_42:
[----:B------:R-:W-:Y:S01]  /*1710*/  IMAD.MOV.U32 R7, RZ, RZ, RZ ;  /* 0x000000ffff077224 */ /* 0x000fe200078e00ff */
[----:B------:R-:W-:-:S06]  /*1720*/  UMOV UR4, URZ ;  /* 0x000000ff00047c82 */ /* 0x000fcc0008000000 */
.L_x_64:
[----:B0-2---:R-:W0:Y:S01]  /*1730*/  LDC R9, c[0x0][0x3b0] ;  /* 0x0000ec00ff097b82 */ /* 0x005e220000000800 */
[----:B-1----:R-:W-:Y:S01]  /*1740*/  VIADD R6, R2, 0x1 ;  /* 0x0000000102067836 */ /* 0x002fe20000000000 */
[----:B------:R-:W1:Y:S06]  /*1750*/  LDCU UR5, c[0x0][0x3a8] ;  /* 0x00007500ff0577ac */ /* 0x000e6c0008000800 */
        /* <DEDUP_REMOVED lines=8> */
[----:B------:R-:W-:Y:S02]  /*17e0*/  IMAD.MOV.U32 R9, RZ, RZ, R2 ;  /* 0x000000ffff097224 */ /* 0x000fe400078e0002 */
[----:B------:R-:W-:-:S02]  /*17f0*/  IMAD.MOV.U32 R10, RZ, RZ, 0x7fffffff ;  /* 0x7fffffffff0a7424 */ /* 0x000fc400078e00ff */
[----:B------:R-:W-:Y:S01]  /*1800*/  IMAD.MOV.U32 R2, RZ, RZ, R6 ;  /* 0x000000ffff027224 */ /* 0x000fe200078e0006 */
[----:B--2---:R-:W-:-:S04]  /*1810*/  IADD3 R14, PT, PT, R12, -R17, RZ ;  /* 0x800000110c0e7210 */ /* 0x004fc80007ffe0ff */
        /* <DEDUP_REMOVED lines=14> */
[----:B------:R-:W-:-:S06]  /*1900*/  IADD3 R18, PT, PT, R15, 0x300402, RZ ;  /* 0x003004020f127810 */ /* 0x000fcc0007ffe0ff */
        /* <DEDUP_REMOVED lines=13> */
[----:B------:R-:W-:Y:S02]  /*19e0*/  IMAD.MOV.U32 R12, RZ, RZ, R14 ;  /* 0x000000ffff0c7224 */ /* 0x000fe400078e000e */
[----:B------:R-:W-:-:S07]  /*19f0*/  IMAD.MOV.U32 R13, RZ, RZ, R15 ;  /* 0x000000ffff0d7224 */ /* 0x000fce00078e000f */
.L_x_55:
        /* <DEDUP_REMOVED lines=15> */
[----:B------:R-:W-:Y:S01]  /*1af0*/  IADD3 R22, PT, PT, R25, -0x3500000, RZ ;  /* 0xfcb0000019167810 */ /* 0x000fe20007ffe0ff */
[----:B------:R-:W-:Y:S02]  /*1b00*/  IMAD.MOV.U32 R12, RZ, RZ, 0x0 ;  /* 0x00000000ff0c7424 */ /* 0x000fe400078e00ff */
[----:B------:R-:W-:Y:S01]  /*1b10*/  IMAD.MOV.U32 R13, RZ, RZ, 0x3fd80000 ;  /* 0x3fd80000ff0d7424 */ /* 0x000fe200078e00ff */
[----:B------:R-:W-:Y:S02]  /*1b20*/  ISETP.GE.U32.AND P0, PT, R22, 0x7ca00000, PT ;  /* 0x7ca000001600780c */ /* 0x000fe40003f06070 */
[----:B0-----:R-:W-:-:S08]  /*1b30*/  DMUL R14, R22, R22 ;  /* 0x00000016160e7228 */ /* 0x001fd00000000000 */
[----:B------:R-:W-:-:S08]  /*1b40*/  DFMA R14, -R14, R24, 1 ;  /* 0x3ff000000e0e742b */ /* 0x000fd00000000118 */
[----:B------:R-:W-:Y:S02]  /*1b50*/  DFMA R12, R14, R12, 0.5 ;  /* 0x3fe000000e0c742b */ /* 0x000fe4000000000c */
[----:B------:R-:W-:-:S08]  /*1b60*/  DMUL R16, R22, R14 ;  /* 0x0000000e16107228 */ /* 0x000fd00000000000 */
[----:B------:R-:W-:-:S08]  /*1b70*/  DFMA R16, R12, R16, R22 ;  /* 0x000000100c10722b */ /* 0x000fd00000000016 */
[----:B------:R-:W-:Y:S02]  /*1b80*/  DMUL R18, R16, R24 ;  /* 0x0000001810127228 */ /* 0x000fe40000000000 */
[----:B------:R-:W-:Y:S01]  /*1b90*/  IADD3 R13, PT, PT, R17, -0x100000, RZ ;  /* 0xfff00000110d7810 */ /* 0x000fe20007ffe0ff */
[----:B------:R-:W-:-:S05]  /*1ba0*/  IMAD.MOV.U32 R12, RZ, RZ, R16 ;  /* 0x000000ffff0c7224 */ /* 0x000fca00078e0010 */
[----:B------:R-:W-:-:S08]  /*1bb0*/  DFMA R14, R18, -R18, R24 ;  /* 0x80000012120e722b */ /* 0x000fd00000000018 */
[----:B------:R-:W-:Y:S01]  /*1bc0*/  DFMA R26, R14, R12, R18 ;  /* 0x0000000c0e1a722b */ /* 0x000fe20000000012 */
[----:B------:R-:W-:Y:S10]  /*1bd0*/  @!P0 BRA `(.L_x_56) ;  /* 0x0000000000148947 */ /* 0x000ff40003800000 */
[----:B------:R-:W-:Y:S01]  /*1be0*/  IMAD.MOV.U32 R12, RZ, RZ, R24 ;  /* 0x000000ffff0c7224 */ /* 0x000fe200078e0018 */
[----:B------:R-:W-:Y:S01]  /*1bf0*/  MOV R21, R25 ;  /* 0x0000001900157202 */ /* 0x000fe20000000f00 */
[----:B------:R-:W-:Y:S01]  /*1c00*/  IMAD.MOV.U32 R17, RZ, RZ, R13 ;  /* 0x000000ffff117224 */ /* 0x000fe200078e000d */
[----:B------:R-:W-:-:S07]  /*1c10*/  MOV R6, 0x1c30 ;  /* 0x00001c3000067802 */ /* 0x000fce0000000f00 */
[----:B-----5:R-:W-:Y:S05]  /*1c20*/  CALL.REL.NOINC `($__internal_3_$__cuda_sm20_dsqrt_rn_f64_mediumpath_v1) ;  /* 0x0000000c00647944 */ /* 0x020fea0003c00000 */
.L_x_56:
[----:B------:R-:W0:Y:S02]  /*1c30*/  F2F.F32.F64 R26, R26 ;  /* 0x0000001a001a7310 */ /* 0x000e240000301000 */
[----:B0-----:R-:W-:-:S13]  /*1c40*/  FSETP.NAN.AND P0, PT, |R26|, |R26|, PT ;  /* 0x4000001a1a00720b */ /* 0x001fda0003f08200 */
[----:B------:R-:W-:-:S04]  /*1c50*/  @!P0 FADD R20, R11, R20 ;  /* 0x000000140b148221 */ /* 0x000fc80000000000 */
[----:B-----5:R-:W-:-:S07]  /*1c60*/  @!P0 FFMA R10, R3, R26, R20 ;  /* 0x0000001a030a8223 */ /* 0x020fce0000000014 */
.L_x_54:
[----:B------:R-:W0:Y:S01]  /*1c70*/  LDC R14, c[0x0][0x3b0] ;  /* 0x0000ec00ff0e7b82 */ /* 0x000e220000000800 */
[----:B------:R-:W-:Y:S01]  /*1c80*/  IMAD.MOV.U32 R12, RZ, RZ, RZ ;  /* 0x000000ffff0c7224 */ /* 0x000fe200078e00ff */
[----:B------:R-:W-:Y:S01]  /*1c90*/  ISETP.GE.AND P2, PT, R9, RZ, PT ;  /* 0x000000ff0900720c */ /* 0x000fe20003f46270 */
[----:B------:R-:W-:Y:S01]  /*1ca0*/  UISETP.GT.AND UP0, UPT, UR4, URZ, UPT ;  /* 0x000000ff0400728c */ /* 0x000fe2000bf04270 */
[----:B0-----:R-:W-:-:S04]  /*1cb0*/  IABS R11, R14 ;  /* 0x0000000e000b7213 */ /* 0x001fc80000000000 */
[----:B------:R-:W0:Y:S08]  /*1cc0*/  I2F.RP R15, R11 ;  /* 0x0000000b000f7306 */ /* 0x000e300000209400 */
[----:B0-----:R-:W0:Y:S02]  /*1cd0*/  MUFU.RCP R15, R15 ;  /* 0x0000000f000f7308 */ /* 0x001e240000001000 */
[----:B0-----:R-:W-:-:S06]  /*1ce0*/  VIADD R16, R15, 0xffffffe ;  /* 0x0ffffffe0f107836 */ /* 0x001fcc0000000000 */
[----:B------:R-:W0:Y:S02]  /*1cf0*/  F2I.FTZ.U32.TRUNC.NTZ R13, R16 ;  /* 0x00000010000d7305 */ /* 0x000e24000021f000 */
[----:B0-----:R-:W-:-:S05]  /*1d00*/  IMAD R6, R13, R11, RZ ;  /* 0x0000000b0d067224 */ /* 0x001fca00078e02ff */
[----:B------:R-:W-:Y:S02]  /*1d10*/  IADD3 R17, PT, PT, -R6, RZ, RZ ;  /* 0x000000ff06117210 */ /* 0x000fe40007ffe1ff */
[----:B------:R-:W-:-:S03]  /*1d20*/  IABS R6, R9 ;  /* 0x0000000900067213 */ /* 0x000fc60000000000 */
[----:B------:R-:W-:Y:S02]  /*1d30*/  IMAD.HI.U32 R13, R13, R17, R12 ;  /* 0x000000110d0d7227 */ /* 0x000fe400078e000c */
[----:B------:R-:W0:Y:S02]  /*1d40*/  S2R R17, SR_CgaCtaId ;  /* 0x0000000000117919 */ /* 0x000e240000008800 */
[----:B------:R-:W-:-:S04]  /*1d50*/  IMAD.MOV.U32 R12, RZ, RZ, R6 ;  /* 0x000000ffff0c7224 */ /* 0x000fc800078e0006 */
[----:B------:R-:W-:-:S05]  /*1d60*/  IMAD.HI.U32 R6, R13, R12, RZ ;  /* 0x0000000c0d067227 */ /* 0x000fca00078e00ff */
[----:B------:R-:W-:-:S05]  /*1d70*/  IADD3 R6, PT, PT, -R6, RZ, RZ ;  /* 0x000000ff06067210 */ /* 0x000fca0007ffe1ff */
[----:B------:R-:W-:Y:S02]  /*1d80*/  IMAD R6, R11, R6, R12 ;  /* 0x000000060b067224 */ /* 0x000fe400078e020c */
[----:B------:R-:W-:-:S05]  /*1d90*/  IMAD.MOV.U32 R12, RZ, RZ, R11 ;  /* 0x000000ffff0c7224 */ /* 0x000fca00078e000b */
[----:B------:R-:W-:-:S13]  /*1da0*/  ISETP.GT.U32.AND P0, PT, R12, R6, PT ;  /* 0x000000060c00720c */ /* 0x000fda0003f04070 */
[----:B------:R-:W-:-:S05]  /*1db0*/  @!P0 IMAD.IADD R6, R6, 0x1, -R11 ;  /* 0x0000000106068824 */ /* 0x000fca00078e0a0b */
[----:B------:R-:W-:-:S13]  /*1dc0*/  ISETP.GT.U32.AND P0, PT, R12, R6, PT ;  /* 0x000000060c00720c */ /* 0x000fda0003f04070 */
[----:B------:R-:W-:Y:S02]  /*1dd0*/  @!P0 IADD3 R6, PT, PT, R6, -R11, RZ ;  /* 0x8000000b06068210 */ /* 0x000fe40007ffe0ff */
[----:B------:R-:W-:Y:S02]  /*1de0*/  ISETP.NE.AND P0, PT, R14, RZ, PT ;  /* 0x000000ff0e00720c */ /* 0x000fe40003f05270 */
[----:B------:R-:W-:Y:S01]  /*1df0*/  LOP3.LUT R14, RZ, R14, RZ, 0x33, !PT ;  /* 0x0000000eff0e7212 */ /* 0x000fe200078e33ff */
[----:B------:R-:W-:Y:S01]  /*1e00*/  IMAD.MOV.U32 R15, RZ, RZ, R6 ;  /* 0x000000ffff0f7224 */ /* 0x000fe200078e0006 */
[----:B------:R-:W-:-:S03]  /*1e10*/  MOV R6, 0x400 ;  /* 0x0000040000067802 */ /* 0x000fc60000000f00 */
[----:B------:R-:W-:Y:S01]  /*1e20*/  @!P2 IMAD.MOV R15, RZ, RZ, -R15 ;  /* 0x000000ffff0fa224 */ /* 0x000fe200078e0a0f */
[----:B0-----:R-:W-:-:S04]  /*1e30*/  LEA R6, R17, R6, 0x18 ;  /* 0x0000000611067211 */ /* 0x001fc800078ec0ff */
[----:B------:R-:W-:-:S04]  /*1e40*/  SEL R15, R14, R15, !P0 ;  /* 0x0000000f0e0f7207 */ /* 0x000fc80004000000 */
[----:B------:R-:W-:-:S05]  /*1e50*/  LEA R15, R15, R6, 0x2 ;  /* 0x000000060f0f7211 */ /* 0x000fca00078e10ff */
[----:B------:R0:W-:Y:S01]  /*1e60*/  STS [R15], R10 ;  /* 0x0000000a0f007388 */ /* 0x0001e20000000800 */
[----:B------:R-:W-:Y:S05]  /*1e70*/  BRA.U !UP0, `(.L_x_57) ;  /* 0x0000000108c47547 */ /* 0x000fea000b800000 */
[----:B------:R-:W1:Y:S01]  /*1e80*/  LDC R14, c[0x0][0x3b0] ;  /* 0x0000ec00ff0e7b82 */ /* 0x000e620000000800 */
[----:B------:R-:W-:Y:S01]  /*1e90*/  VIADD R17, R7, 0xffffffff ;  /* 0xffffffff07117836 */ /* 0x000fe20000000000 */
[----:B-1----:R-:W-:Y:S02]  /*1ea0*/  ISETP.NE.AND P0, PT, R14, RZ, PT ;  /* 0x000000ff0e00720c */ /* 0x002fe40003f05270 */
[-C--:B------:R-:W-:Y:S02]  /*1eb0*/  IABS R11, R14.reuse ;  /* 0x0000000e000b7213 */ /* 0x080fe40000000000 */
[----:B------:R-:W-:-:S09]  /*1ec0*/  LOP3.LUT R14, RZ, R14, RZ, 0x33, !PT ;  /* 0x0000000eff0e7212 */ /* 0x000fd200078e33ff */
.L_x_58:
[----:B0-----:R-:W-:-:S05]  /*1ed0*/  VIADD R15, R17, UR4 ;  /* 0x00000004110f7c36 */ /* 0x001fca0008000000 */
[----:B------:R-:W-:Y:S02]  /*1ee0*/  IABS R16, R15 ;  /* 0x0000000f00107213 */ /* 0x000fe40000000000 */
[----:B------:R-:W-:-:S03]  /*1ef0*/  ISETP.GE.AND P3, PT, R15, RZ, PT ;  /* 0x000000ff0f00720c */ /* 0x000fc60003f66270 */
[----:B------:R-:W-:-:S05]  /*1f00*/  IMAD.HI.U32 R13, R13, R16, RZ ;  /* 0x000000100d0d7227 */ /* 0x000fca00078e00ff */
[----:B------:R-:W-:-:S05]  /*1f10*/  IADD3 R13, PT, PT, -R13, RZ, RZ ;  /* 0x000000ff0d0d7210 */ /* 0x000fca0007ffe1ff */
[----:B------:R-:W-:Y:S02]  /*1f20*/  IMAD R13, R11, R13, R16 ;  /* 0x0000000d0b0d7224 */ /* 0x000fe400078e0210 */
[----:B------:R-:W0:Y:S03]  /*1f30*/  I2F.RP R16, R11 ;  /* 0x0000000b00107306 */ /* 0x000e260000209400 */
[----:B------:R-:W-:-:S05]  /*1f40*/  ISETP.GT.U32.AND P2, PT, R12, R13, PT ;  /* 0x0000000d0c00720c */ /* 0x000fca0003f44070 */
[----:B0-----:R-:W0:Y:S08]  /*1f50*/  MUFU.RCP R16, R16 ;  /* 0x0000001000107308 */ /* 0x001e300000001000 */
[----:B------:R-:W-:-:S05]  /*1f60*/  @!P2 IMAD.IADD R13, R13, 0x1, -R11 ;  /* 0x000000010d0da824 */ /* 0x000fca00078e0a0b */
[----:B------:R-:W-:Y:S01]  /*1f70*/  ISETP.GT.U32.AND P2, PT, R12, R13, PT ;  /* 0x0000000d0c00720c */ /* 0x000fe20003f44070 */
[----:B0-----:R-:W-:-:S12]  /*1f80*/  VIADD R18, R16, 0xffffffe ;  /* 0x0ffffffe10127836 */ /* 0x001fd80000000000 */
[----:B------:R-:W-:-:S05]  /*1f90*/  @!P2 IMAD.IADD R13, R13, 0x1, -R11 ;  /* 0x000000010d0da824 */ /* 0x000fca00078e0a0b */
[----:B------:R-:W-:-:S04]  /*1fa0*/  @!P3 IADD3 R13, PT, PT, -R13, RZ, RZ ;  /* 0x000000ff0d0db210 */ /* 0x000fc80007ffe1ff */
[----:B------:R-:W-:-:S05]  /*1fb0*/  SEL R13, R14, R13, !P0 ;  /* 0x0000000d0e0d7207 */ /* 0x000fca0004000000 */
[----:B------:R-:W-:Y:S02]  /*1fc0*/  IMAD R15, R13, 0x4, R4 ;  /* 0x000000040d0f7824 */ /* 0x000fe400078e0204 */
[----:B------:R-:W0:Y:S04]  /*1fd0*/  F2I.FTZ.U32.TRUNC.NTZ R13, R18 ;  /* 0x00000012000d7305 */ /* 0x000e28000021f000 */
[----:B------:R-:W1:Y:S01]  /*1fe0*/  LDS R15, [R15] ;  /* 0x000000000f0f7984 */ /* 0x000e620000000800 */
[----:B0-----:R-:W-:-:S05]  /*1ff0*/  IADD3 R12, PT, PT, RZ, -R13, RZ ;  /* 0x8000000dff0c7210 */ /* 0x001fca0007ffe0ff */
[----:B------:R-:W-:Y:S02]  /*2000*/  IMAD R19, R12, R11, RZ ;  /* 0x0000000b0c137224 */ /* 0x000fe400078e02ff */
[----:B------:R-:W-:-:S04]  /*2010*/  IMAD.MOV.U32 R12, RZ, RZ, RZ ;  /* 0x000000ffff0c7224 */ /* 0x000fc800078e00ff */
[----:B------:R-:W-:Y:S01]  /*2020*/  IMAD.HI.U32 R13, R13, R19, R12 ;  /* 0x000000130d0d7227 */ /* 0x000fe200078e000c */
[----:B-1----:R-:W-:Y:S02]  /*2030*/  IABS R16, R15 ;  /* 0x0000000f00107213 */ /* 0x002fe40000000000 */
[----:B------:R-:W-:-:S03]  /*2040*/  ISETP.GE.AND P3, PT, R15, RZ, PT ;  /* 0x000000ff0f00720c */ /* 0x000fc60003f66270 */
[----:B------:R-:W-:-:S04]  /*2050*/  IMAD.HI.U32 R12, R13, R16, RZ ;  /* 0x000000100d0c7227 */ /* 0x000fc800078e00ff */
[----:B------:R-:W-:-:S04]  /*2060*/  IMAD.MOV R12, RZ, RZ, -R12 ;  /* 0x000000ffff0c7224 */ /* 0x000fc800078e0a0c */
[----:B------:R-:W-:Y:S01]  /*2070*/  IMAD R16, R11, R12, R16 ;  /* 0x0000000c0b107224 */ /* 0x000fe200078e0210 */
[----:B------:R-:W-:-:S04]  /*2080*/  MOV R12, R11 ;  /* 0x0000000b000c7202 */ /* 0x000fc80000000f00 */
[----:B------:R-:W-:-:S13]  /*2090*/  ISETP.GT.U32.AND P2, PT, R12, R16, PT ;  /* 0x000000100c00720c */ /* 0x000fda0003f44070 */
[----:B------:R-:W-:-:S05]  /*20a0*/  @!P2 IMAD.IADD R16, R16, 0x1, -R11 ;  /* 0x000000011010a824 */ /* 0x000fca00078e0a0b */
[----:B------:R-:W-:-:S13]  /*20b0*/  ISETP.GT.U32.AND P2, PT, R12, R16, PT ;  /* 0x000000100c00720c */ /* 0x000fda0003f44070 */
[----:B------:R-:W-:-:S05]  /*20c0*/  @!P2 IMAD.IADD R16, R16, 0x1, -R11 ;  /* 0x000000011010a824 */ /* 0x000fca00078e0a0b */
[----:B------:R-:W-:-:S04]  /*20d0*/  @!P3 IADD3 R16, PT, PT, -R16, RZ, RZ ;  /* 0x000000ff1010b210 */ /* 0x000fc80007ffe1ff */
[----:B------:R-:W-:-:S05]  /*20e0*/  SEL R15, R14, R16, !P0 ;  /* 0x000000100e0f7207 */ /* 0x000fca0004000000 */
[----:B------:R-:W-:-:S06]  /*20f0*/  IMAD R15, R15, 0x4, R6 ;  /* 0x000000040f0f7824 */ /* 0x000fcc00078e0206 */
        /* <DEDUP_REMOVED lines=9> */
.L_x_57:
[----:B0-----:R-:W-:Y:S01]  /*2190*/  VIADD R15, R7, UR4 ;  /* 0x00000004070f7c36 */ /* 0x001fe20008000000 */
[----:B------:R-:W-:Y:S02]  /*21a0*/  UISETP.GT.AND UP0, UPT, UR4, -0x1, UPT ;  /* 0xffffffff0400788c */ /* 0x000fe4000bf04270 */
[----:B------:R-:W-:Y:S02]  /*21b0*/  UIADD3 UR5, UPT, UPT, UR4, 0x1, URZ ;  /* 0x0000000104057890 */ /* 0x000fe4000fffe0ff */
[----:B------:R-:W-:Y:S02]  /*21c0*/  IABS R10, R15 ;  /* 0x0000000f000a7213 */ /* 0x000fe40000000000 */
[----:B------:R-:W-:-:S03]  /*21d0*/  ISETP.GE.AND P3, PT, R15, RZ, PT ;  /* 0x000000ff0f00720c */ /* 0x000fc60003f66270 */
[----:B------:R-:W-:Y:S01]  /*21e0*/  IMAD.HI.U32 R13, R13, R10, RZ ;  /* 0x0000000a0d0d7227 */ /* 0x000fe200078e00ff */
[----:B------:R-:W-:-:S04]  /*21f0*/  UMOV UR4, UR5 ;  /* 0x0000000500047c82 */ /* 0x000fc80008000000 */
[----:B------:R-:W-:-:S05]  /*2200*/  IADD3 R13, PT, PT, -R13, RZ, RZ ;  /* 0x000000ff0d0d7210 */ /* 0x000fca0007ffe1ff */
[----:B------:R-:W-:-:S05]  /*2210*/  IMAD R10, R11, R13, R10 ;  /* 0x0000000d0b0a7224 */ /* 0x000fca00078e020a */
[----:B------:R-:W-:-:S13]  /*2220*/  ISETP.GT.U32.AND P2, PT, R12, R10, PT ;  /* 0x0000000a0c00720c */ /* 0x000fda0003f44070 */
[----:B------:R-:W-:-:S05]  /*2230*/  @!P2 IMAD.IADD R10, R10, 0x1, -R11 ;  /* 0x000000010a0aa824 */ /* 0x000fca00078e0a0b */
[----:B------:R-:W-:-:S13]  /*2240*/  ISETP.GT.U32.AND P2, PT, R12, R10, PT ;  /* 0x0000000a0c00720c */ /* 0x000fda0003f44070 */
[----:B------:R-:W-:-:S05]  /*2250*/  @!P2 IMAD.IADD R10, R10, 0x1, -R11 ;  /* 0x000000010a0aa824 */ /* 0x000fca00078e0a0b */
[----:B------:R-:W-:-:S04]  /*2260*/  @!P3 IADD3 R10, PT, PT, -R10, RZ, RZ ;  /* 0x000000ff0a0ab210 */ /* 0x000fc80007ffe1ff */
        /* <DEDUP_REMOVED lines=8> */
.L_x_61:
        /* <DEDUP_REMOVED lines=9> */
[----:B------:R-:W-:Y:S02]  /*2380*/  IABS R18, R7 ;  /* 0x0000000700127213 */ /* 0x000fe40000000000 */
[----:B------:R-:W-:-:S04]  /*2390*/  ISETP.GE.AND P3, PT, R7, RZ, PT ;  /* 0x000000ff0700720c */ /* 0x000fc80003f66270 */
[----:B------:R-:W-:Y:S01]  /*23a0*/  UMOV UR5, UR6 ;  /* 0x0000000600057c82 */ /* 0x000fe20008000000 */
[----:B0-----:R-:W0:Y:S02]  /*23b0*/  MUFU.RCP R12, R12 ;  /* 0x0000000c000c7308 */ /* 0x001e240000001000 */
[----:B0-----:R-:W-:-:S06]  /*23c0*/  IADD3 R15, PT, PT, R12, 0xffffffe, RZ ;  /* 0x0ffffffe0c0f7810 */ /* 0x001fcc0007ffe0ff */
[----:B------:R-:W0:Y:S02]  /*23d0*/  F2I.FTZ.U32.TRUNC.NTZ R11, R15 ;  /* 0x0000000f000b7305 */ /* 0x000e24000021f000 */
[----:B0-----:R-:W-:-:S04]  /*23e0*/  IMAD.MOV R10, RZ, RZ, -R11 ;  /* 0x000000ffff0a7224 */ /* 0x001fc800078e0a0b */
[----:B------:R-:W-:Y:S02]  /*23f0*/  IMAD R17, R10, R13, RZ ;  /* 0x0000000d0a117224 */ /* 0x000fe400078e02ff */
[----:B------:R-:W-:-:S05]  /*2400*/  HFMA2 R10, -RZ, RZ, 0, 0 ;  /* 0x00000000ff0a7431 */ /* 0x000fca00000001ff */
[----:B------:R-:W-:-:S04]  /*2410*/  IMAD.HI.U32 R10, R11, R17, R10 ;  /* 0x000000110b0a7227 */ /* 0x000fc800078e000a */
[----:B------:R-:W-:-:S04]  /*2420*/  IMAD.MOV.U32 R11, RZ, RZ, R18 ;  /* 0x000000ffff0b7224 */ /* 0x000fc800078e0012 */
[----:B------:R-:W-:-:S04]  /*2430*/  IMAD.HI.U32 R10, R10, R11, RZ ;  /* 0x0000000b0a0a7227 */ /* 0x000fc800078e00ff */
[----:B------:R-:W-:-:S04]  /*2440*/  IMAD.MOV R10, RZ, RZ, -R10 ;  /* 0x000000ffff0a7224 */ /* 0x000fc800078e0a0a */
[----:B------:R-:W-:-:S05]  /*2450*/  IMAD R10, R13, R10, R11 ;  /* 0x0000000a0d0a7224 */ /* 0x000fca00078e020b */
[----:B------:R-:W-:-:S13]  /*2460*/  ISETP.GT.U32.AND P2, PT, R13, R10, PT ;  /* 0x0000000a0d00720c */ /* 0x000fda0003f44070 */
[----:B------:R-:W-:-:S04]  /*2470*/  @!P2 IADD3 R10, PT, PT, R10, -R13, RZ ;  /* 0x8000000d0a0aa210 */ /* 0x000fc80007ffe0ff */
[----:B------:R-:W-:-:S13]  /*2480*/  ISETP.GT.U32.AND P2, PT, R13, R10, PT ;  /* 0x0000000a0d00720c */ /* 0x000fda0003f44070 */
[----:B------:R-:W-:-:S04]  /*2490*/  @!P2 IMAD.IADD R10, R10, 0x1, -R13 ;  /* 0x000000010a0aa824 */ /* 0x000fc800078e0a0d */
[----:B------:R-:W-:-:S05]  /*24a0*/  @!P3 IMAD.MOV R10, RZ, RZ, -R10 ;  /* 0x000000ffff0ab224 */ /* 0x000fca00078e0a0a */
[----:B------:R-:W-:Y:S01]  /*24b0*/  SEL R7, R14, R10, !P0 ;  /* 0x0000000a0e077207 */ /* 0x000fe20004000000 */
[----:B------:R-:W-:Y:S06]  /*24c0*/  BRA.U UP0, `(.L_x_61) ;  /* 0xfffffffd00887547 */ /* 0x000fec000b83ffff */
.L_x_59:
[----:B------:R-:W-:-:S13]  /*24d0*/  ISETP.GE.AND P0, PT, R9, R0, PT ;  /* 0x000000000900720c */ /* 0x000fda0003f06270 */
[----:B------:R-:W-:Y:S05]  /*24e0*/  @!P0 BRA `(.L_x_62) ;  /* 0x0000000000908947 */ /* 0x000fea0003800000 */
[----:B------:R-:W-:Y:S01]  /*24f0*/  MOV R13, 0x7fffffff ;  /* 0x7fffffff000d7802 */ /* 0x000fe20000000f00 */
[----:B------:R-:W-:Y:S06]  /*2500*/  BRA `(.L_x_63) ;  /* 0x0000000000747947 */ /* 0x000fec0003800000 */
.L_x_60:
[----:B------:R-:W-:Y:S01]  /*2510*/  ISETP.GE.AND P0, PT, R9, R0, PT ;  /* 0x000000000900720c */ /* 0x000fe20003f06270 */
[----:B------:R-:W-:-:S12]  /*2520*/  UMOV UR4, UR5 ;  /* 0x0000000500047c82 */ /* 0x000fd80008000000 */
[----:B------:R-:W-:Y:S05]  /*2530*/  @!P0 BRA `(.L_x_62) ;  /* 0x00000000007c8947 */ /* 0x000fea0003800000 */
[----:B-1----:R-:W0:Y:S01]  /*2540*/  LDC R16, c[0x0][0x3b0] ;  /* 0x0000ec00ff107b82 */ /* 0x002e220000000800 */
[----:B------:R-:W-:Y:S01]  /*2550*/  HFMA2 R10, -RZ, RZ, 0, 0 ;  /* 0x00000000ff0a7431 */ /* 0x000fe200000001ff */
[----:B------:R-:W-:Y:S01]  /*2560*/  ISETP.GE.AND P2, PT, R13, RZ, PT ;  /* 0x000000ff0d00720c */ /* 0x000fe20003f46270 */
[----:B------:R-:W-:Y:S01]  /*2570*/  UMOV UR4, UR5 ;  /* 0x0000000500047c82 */ /* 0x000fe20008000000 */
[----:B0-----:R-:W-:Y:S02]  /*2580*/  IABS R15, R16 ;  /* 0x00000010000f7213 */ /* 0x001fe40000000000 */
[----:B------:R-:W-:Y:S02]  /*2590*/  ISETP.NE.AND P3, PT, R16, RZ, PT ;  /* 0x000000ff1000720c */ /* 0x000fe40003f65270 */
[----:B------:R-:W0:Y:S08]  /*25a0*/  I2F.RP R12, R15 ;  /* 0x0000000f000c7306 */ /* 0x000e300000209400 */
[----:B0-----:R-:W0:Y:S02]  /*25b0*/  MUFU.RCP R12, R12 ;  /* 0x0000000c000c7308 */ /* 0x001e240000001000 */
[----:B0-----:R-:W-:-:S06]  /*25c0*/  VIADD R14, R12, 0xffffffe ;  /* 0x0ffffffe0c0e7836 */ /* 0x001fcc0000000000 */
[----:B------:R-:W0:Y:S02]  /*25d0*/  F2I.FTZ.U32.TRUNC.NTZ R11, R14 ;  /* 0x0000000e000b7305 */ /* 0x000e24000021f000 */
[----:B0-----:R-:W-:-:S04]  /*25e0*/  IMAD.MOV R8, RZ, RZ, -R11 ;  /* 0x000000ffff087224 */ /* 0x001fc800078e0a0b */
[----:B------:R-:W-:Y:S01]  /*25f0*/  IMAD R17, R8, R15, RZ ;  /* 0x0000000f08117224 */ /* 0x000fe200078e02ff */
[----:B------:R-:W-:-:S03]  /*2600*/  IABS R8, R13 ;  /* 0x0000000d00087213 */ /* 0x000fc60000000000 */
        /* <DEDUP_REMOVED lines=9> */
[----:B------:R-:W-:Y:S01]  /*26a0*/  @!P2 IMAD.MOV R8, RZ, RZ, -R8 ;  /* 0x000000ffff08a224 */ /* 0x000fe200078e0a08 */
[----:B------:R-:W-:-:S04]  /*26b0*/  @!P3 LOP3.LUT R8, RZ, R16, RZ, 0x33, !PT ;  /* 0x00000010ff08b212 */ /* 0x000fc800078e33ff */
[----:B------:R-:W-:-:S05]  /*26c0*/  LEA R6, R8, R6, 0x2 ;  /* 0x0000000608067211 */ /* 0x000fca00078e10ff */
[----:B------:R1:W2:Y:S02]  /*26d0*/  LDS R13, [R6] ;  /* 0x00000000060d7984 */ /* 0x0002a40000000800 */
.L_x_63:
[----:B0-----:R-:W0:Y:S01]  /*26e0*/  LDC.64 R10, c[0x0][0x3d0] ;  /* 0x0000f400ff0a7b82 */ /* 0x001e220000000a00 */
[----:B------:R-:W3:Y:S02]  /*26f0*/  LDCU UR5, c[0x0][0x3a8] ;  /* 0x00007500ff0577ac */ /* 0x000ee40008000800 */
[----:B---3--:R-:W-:-:S04]  /*2700*/  IMAD R9, R5, UR5, R9 ;  /* 0x0000000505097c24 */ /* 0x008fc8000f8e0209 */
[----:B0-----:R-:W-:-:S05]  /*2710*/  IMAD.WIDE R8, R9, 0x4, R10 ;  /* 0x0000000409087825 */ /* 0x001fca00078e020a */
[----:B--2---:R2:W-:Y:S02]  /*2720*/  STG.E desc[UR8][R8.64], R13 ;  /* 0x0000000d08007986 */ /* 0x0045e4000c101908 */
.L_x_62:
[----:B------:R-:W-:Y:S05]  /*2730*/  @!P1 BRA `(.L_x_64) ;  /* 0xffffffec00fc9947 */ /* 0x000fea000383ffff */
[----:B------:R-:W-:Y:S05]  /*2740*/  EXIT ;  /* 0x000000000000794d */ /* 0x000fea0003800000 */
        .weak           $__internal_2_$__cuda_sm20_dblrcp_rn_slowpath_v3
        .type           $__internal_2_$__cuda_sm20_dblrcp_rn_slowpath_v3,@function
        .size           $__internal_2_$__cuda_sm20_dblrcp_rn_slowpath_v3,($__internal_3_$__cuda_sm20_dsqrt_rn_f64_mediumpath_v1 - $__internal_2_$__cuda_sm20_dblrcp_rn_slowpath_v3)
$__internal_2_$__cuda_sm20_dblrcp_rn_slowpath_v3:
[----:B------:R-:W-:Y:S02]  /*2750*/  IMAD.MOV.U32 R12, RZ, RZ, R14 ;  /* 0x000000ffff0c7224 */ /* 0x000fe400078e000e */
[----:B------:R-:W-:-:S06]  /*2760*/  IMAD.MOV.U32 R13, RZ, RZ, R15 ;  /* 0x000000ffff0d7224 */ /* 0x000fcc00078e000f */
[----:B------:R-:W-:-:S14]  /*2770*/  DSETP.GTU.AND P0, PT, |R12|, +INF , PT ;  /* 0x7ff000000c00742a */ /* 0x000fdc0003f0c200 */
[----:B------:R-:W-:Y:S05]  /*2780*/  @P0 BRA `(.L_x_65) ;  /* 0x0000000000780947 */ /* 0x000fea0003800000 */
[----:B------:R-:W-:-:S04]  /*2790*/  LOP3.LUT R17, R15, 0x7fffffff, RZ, 0xc0, !PT ;  /* 0x7fffffff0f117812 */ /* 0x000fc800078ec0ff */
[----:B------:R-:W-:-:S04]  /*27a0*/  IADD3 R11, PT, PT, R17, -0x1, RZ ;  /* 0xffffffff110b7810 */ /* 0x000fc80007ffe0ff */
[----:B------:R-:W-:-:S13]  /*27b0*/  ISETP.GE.U32.AND P0, PT, R11, 0x7fefffff, PT ;  /* 0x7fefffff0b00780c */ /* 0x000fda0003f06070 */
[----:B------:R-:W-:Y:S01]  /*27c0*/  @P0 LOP3.LUT R15, R13, 0x7ff00000, RZ, 0x3c, !PT ;  /* 0x7ff000000d0f0812 */ /* 0x000fe200078e3cff */
[----:B------:R-:W-:Y:S01]  /*27d0*/  @P0 IMAD.MOV.U32 R14, RZ, RZ, RZ ;  /* 0x000000ffff0e0224 */ /* 0x000fe200078e00ff */
[----:B------:R-:W-:Y:S06]  /*27e0*/  @P0 BRA `(.L_x_66) ;  /* 0x0000000000680947 */ /* 0x000fec0003800000 */
[----:B------:R-:W-:-:S13]  /*27f0*/  ISETP.GE.U32.AND P0, PT, R17, 0x1000001, PT ;  /* 0x010000011100780c */ /* 0x000fda0003f06070 */
[----:B------:R-:W-:Y:S05]  /*2800*/  @!P0 BRA `(.L_x_67) ;  /* 0x0000000000348947 */ /* 0x000fea0003800000 */
[----:B------:R-:W-:Y:S01]  /*2810*/  VIADD R19, R13, 0xc0200000 ;  /* 0xc02000000d137836 */ /* 0x000fe20000000000 */
[----:B------:R-:W-:-:S03]  /*2820*/  MOV R18, R12 ;  /* 0x0000000c00127202 */ /* 0x000fc60000000f00 */
        /* <DEDUP_REMOVED lines=11> */
.L_x_67:
[----:B------:R-:W-:-:S06]  /*28e0*/  DMUL R12, R12, 8.11296384146066816958e+31 ;  /* 0x469000000c0c7828 */ /* 0x000fcc0000000000 */
        /* <DEDUP_REMOVED lines=8> */
.L_x_65:
[----:B------:R-:W-:Y:S01]  /*2970*/  LOP3.LUT R15, R13, 0x80000, RZ, 0xfc, !PT ;  /* 0x000800000d0f7812 */ /* 0x000fe200078efcff */
[----:B------:R-:W-:-:S07]  /*2980*/  IMAD.MOV.U32 R14, RZ, RZ, R12 ;  /* 0x000000ffff0e7224 */ /* 0x000fce00078e000c */
.L_x_66:
[----:B------:R-:W-:Y:S01]  /*2990*/  IMAD.MOV.U32 R12, RZ, RZ, R6 ;  /* 0x000000ffff0c7224 */ /* 0x000fe200078e0006 */
[----:B------:R-:W-:-:S04]  /*29a0*/  MOV R13, 0x0 ;  /* 0x00000000000d7802 */ /* 0x000fc80000000f00 */
[----:B------:R-:W-:Y:S05]  /*29b0*/  RET.REL.NODEC R12 `(devstop_batch_grouped_f32) ;  /* 0xffffffd40c907950 */ /* 0x000fea0003c3ffff */
        .weak           $__internal_3_$__cuda_sm20_dsqrt_rn_f64_mediumpath_v1
        .type           $__internal_3_$__cuda_sm20_dsqrt_rn_f64_mediumpath_v1,@function
        .size           $__internal_3_$__cuda_sm20_dsqrt_rn_f64_mediumpath_v1,(.L_x_75 - $__internal_3_$__cuda_sm20_dsqrt_rn_f64_mediumpath_v1)
$__internal_3_$__cuda_sm20_dsqrt_rn_f64_mediumpath_v1:
[----:B------:R-:W-:Y:S01]  /*29c0*/  ISETP.GE.U32.AND P0, PT, R22, -0x3400000, PT ;  /* 0xfcc000001600780c */ /* 0x000fe20003f06070 */
[----:B------:R-:W-:-:S12]  /*29d0*/  IMAD.MOV.U32 R13, RZ, RZ, R21 ;  /* 0x000000ffff0d7224 */ /* 0x000fd800078e0015 */
[----:B------:R-:W-:Y:S05]  /*29e0*/  @!P0 BRA `(.L_x_68) ;  /* 0x0000000000208947 */ /* 0x000fea0003800000 */
[----:B------:R-:W-:-:S10]  /*29f0*/  DFMA.RM R16, R14, R16, R18 ;  /* 0x000000100e10722b */ /* 0x000fd40000004012 */
[----:B------:R-:W-:-:S05]  /*2a00*/  IADD3 R14, P0, PT, R16, 0x1, RZ ;  /* 0x00000001100e7810 */ /* 0x000fca0007f1e0ff */
[----:B------:R-:W-:-:S06]  /*2a10*/  IMAD.X R15, RZ, RZ, R17, P0 ;  /* 0x000000ffff0f7224 */ /* 0x000fcc00000e0611 */
[----:B------:R-:W-:-:S08]  /*2a20*/  DFMA.RP R12, -R16, R14, R12 ;  /* 0x0000000e100c722b */ /* 0x000fd0000000810c */
[----:B------:R-:W-:-:S06]  /*2a30*/  DSETP.GT.AND P0, PT, R12, RZ, PT ;  /* 0x000000ff0c00722a */ /* 0x000fcc0003f04000 */
[----:B------:R-:W-:Y:S02]  /*2a40*/  FSEL R14, R14, R16, P0 ;  /* 0x000000100e0e7208 */ /* 0x000fe40000000000 */
[----:B------:R-:W-:Y:S01]  /*2a50*/  FSEL R15, R15, R17, P0 ;  /* 0x000000110f0f7208 */ /* 0x000fe20000000000 */
[----:B------:R-:W-:Y:S06]  /*2a60*/  BRA `(.L_x_69) ;  /* 0x0000000000647947 */ /* 0x000fec0003800000 */
.L_x_68:
[----:B------:R-:W-:-:S14]  /*2a70*/  DSETP.NE.AND P0, PT, R12, RZ, PT ;  /* 0x000000ff0c00722a */ /* 0x000fdc0003f05000 */
[----:B------:R-:W-:Y:S05]  /*2a80*/  @!P0 BRA `(.L_x_70) ;  /* 0x0000000000588947 */ /* 0x000fea0003800000 */
[----:B------:R-:W-:-:S13]  /*2a90*/  ISETP.GE.AND P0, PT, R13, RZ, PT ;  /* 0x000000ff0d00720c */ /* 0x000fda0003f06270 */
[----:B------:R-:W-:Y:S01]  /*2aa0*/  @!P0 MOV R14, 0x0 ;  /* 0x00000000000e8802 */ /* 0x000fe20000000f00 */
        /* <DEDUP_REMOVED lines=18> */
[----:B------:R-:W-:Y:S01]  /*2bd0*/  IADD3 R15, PT, PT, R15, -0x3500000, RZ ;  /* 0xfcb000000f0f7810 */ /* 0x000fe20007ffe0ff */
[----:B------:R-:W-:Y:S06]  /*2be0*/  BRA `(.L_x_69) ;  /* 0x0000000000047947 */ /* 0x000fec0003800000 */
.L_x_70:
[----:B------:R-:W-:-:S11]  /*2bf0*/  DADD R14, R12, R12 ;  /* 0x000000000c0e7229 */ /* 0x000fd6000000000c */
.L_x_69:
[----:B------:R-:W-:Y:S01]  /*2c00*/  MOV R12, R6 ;  /* 0x00000006000c7202 */ /* 0x000fe20000000f00 */
[----:B------:R-:W-:Y:S02]  /*2c10*/  IMAD.MOV.U32 R13, RZ, RZ, 0x0 ;  /* 0x00000000ff0d7424 */ /* 0x000fe400078e00ff */
[----:B------:R-:W-:Y:S02]  /*2c20*/  IMAD.MOV.U32 R26, RZ, RZ, R14 ;  /* 0x000000ffff1a7224 */ /* 0x000fe400078e000e */
[----:B------:R-:W-:Y:S01]  /*2c30*/  IMAD.MOV.U32 R27, RZ, RZ, R15 ;  /* 0x000000ffff1b7224 */ /* 0x000fe200078e000f */
[----:B------:R-:W-:Y:S06]  /*2c40*/  RET.REL.NODEC R12 `(devstop_batch_grouped_f32) ;  /* 0xffffffd00cec7950 */ /* 0x000fec0003c3ffff */
.L_x_71:
        /* <DEDUP_REMOVED lines=11> */
.L_x_75:


//--------------------- .nv.shared.devstop_many_series_one_param_f32 --------------------------
	.section	.nv.shared.devstop_many_series_one_param_f32,"aw",@nobits
	.sectionflags	@""
	.align	16
	.zero		1024


//--------------------- .nv.shared.reserved.0     --------------------------
	.section	.nv.shared.reserved.0,"aw",@nobits
	.weak		__nv_reservedSMEM_offset_0_alias
	.size		__nv_reservedSMEM_offset_0_alias, 0, 64
	.other		__nv_reservedSMEM_offset_0_alias,@"STO_CUDA_RESERVED_SHARED STV_DEFAULT"
__nv_reservedSMEM_offset_0_alias:
	.zero		0
	.zero		64


//--------------------- .nv.shared.devstop_batch_grouped_f32 --------------------------
	.section	.nv.shared.devstop_batch_grouped_f32,"aw",@nobits
	.sectionflags	@""
	.align	16
	.zero		1024


//--------------------- .nv.constant0.devstop_many_series_one_param_f32 --------------------------
	.section	.nv.constant0.devstop_many_series_one_param_f32,"a",@progbits
	.sectionflags	@""
	.align	4
.nv.constant0.devstop_many_series_one_param_f32:
	.zero		952


//--------------------- .nv.constant0.devstop_batch_grouped_f32 --------------------------
	.section	.nv.constant0.devstop_batch_grouped_f32,"a",@progbits
	.sectionflags	@""
	.align	4
.nv.constant0.devstop_batch_grouped_f32:
	.zero		984


//--------------------- SYMBOLS --------------------------

	.type		.nv.reservedSmem.offset0,@object
	.size		.nv.reservedSmem.offset0,0x4
	.type		.nv.reservedSmem.cap,@object
	.size		.nv.reservedSmem.cap,0x4
